	.target	sm_100a

	.elftype	@"ET_EXEC"


//--------------------- .note.nv.tkinfo           --------------------------
	.section	.note.nv.tkinfo,"",@"SHT_NOTE"
	.sectionflags	@"SHF_NOTE_NV_TKINFO"
	.tkinfo
        /*0018*/ 	.word	0x00000081
        /*0030*/ 	.string	""
        /*0030*/ 	.string	"ptxas-blackwell"
        /*0030*/ 	.string	"Cuda compilation tools, release 12.9, V12.9.86"
        /*0030*/ 	.string	"Build cuda_12.9.r12.9/compiler.36037853_0"
        /*0030*/ 	.string	"-v  -suppress-debug-info  -lineinfo  -arch sm_100a "



//--------------------- .note.nv.cuver            --------------------------
	.section	.note.nv.cuver,"",@"SHT_NOTE"
	.sectionflags	@"SHF_NOTE_NV_CUVER"
        /*0018*/ 	.short	0x0001
        /*001a*/ 	.short	0x0064
        /*001c*/ 	.short	0x0001
        /*001e*/ 	.short	0x0000
        /*0020*/ 	.short	0x0001
        /*0022*/ 	.short	0x0000


//--------------------- .nv.info                  --------------------------
	.section	.nv.info,"",@"SHT_CUDA_INFO"
	.align	4


	//----- nvinfo : EIATTR_REGCOUNT
	.align		4
        /*0000*/ 	.byte	0x04, 0x2f
        /*0002*/ 	.short	(.L_4 - .L_3)
	.align		4
.L_3:
        /*0004*/ 	.word	index@(gluon_tcgen05)
        /*0008*/ 	.word	0x000000aa


	//----- nvinfo : EIATTR_FRAME_SIZE
	.align		4
.L_4:
        /*000c*/ 	.byte	0x04, 0x11
        /*000e*/ 	.short	(.L_6 - .L_5)
	.align		4
.L_5:
        /*0010*/ 	.word	index@($__internal_2_$__cuda_sm10x_tcgen05_guardrail_trap_unallocated_columns_being_dealloced)
        /*0014*/ 	.word	0x00000000


	//----- nvinfo : EIATTR_FRAME_SIZE
	.align		4
.L_6:
        /*0018*/ 	.byte	0x04, 0x11
        /*001a*/ 	.short	(.L_8 - .L_7)
	.align		4
.L_7:
        /*001c*/ 	.word	index@($__internal_1_$__cuda_sm10x_tcgen05_guardrail_trap_phase_invalid_during_alloc)
        /*0020*/ 	.word	0x00000000


	//----- nvinfo : EIATTR_FRAME_SIZE
	.align		4
.L_8:
        /*0024*/ 	.byte	0x04, 0x11
        /*0026*/ 	.short	(.L_10 - .L_9)
	.align		4
.L_9:
        /*0028*/ 	.word	index@($__internal_0_$__cuda_sm10x_tcgen05_guardrail_trap_col_being_dealloced_not_returned_by_alloc)
        /*002c*/ 	.word	0x00000000


	//----- nvinfo : EIATTR_FRAME_SIZE
	.align		4
.L_10:
        /*0030*/ 	.byte	0x04, 0x11
        /*0032*/ 	.short	(.L_12 - .L_11)
	.align		4
.L_11:
        /*0034*/ 	.word	index@(gluon_tcgen05)
        /*0038*/ 	.word	0x00000000


	//----- nvinfo : EIATTR_MIN_STACK_SIZE
	.align		4
.L_12:
        /*003c*/ 	.byte	0x04, 0x12
        /*003e*/ 	.short	(.L_14 - .L_13)
	.align		4
.L_13:
        /*0040*/ 	.word	index@(gluon_tcgen05)
        /*0044*/ 	.word	0x00000000
.L_14:


//--------------------- .nv.info.gluon_tcgen05    --------------------------
	.section	.nv.info.gluon_tcgen05,"",@"SHT_CUDA_INFO"
	.sectionflags	@""
	.align	4


	//----- nvinfo : EIATTR_CUDA_API_VERSION
	.align		4
        /*0000*/ 	.byte	0x04, 0x37
        /*0002*/ 	.short	(.L_16 - .L_15)
.L_15:
        /*0004*/ 	.word	0x00000081


	//----- nvinfo : EIATTR_KPARAM_INFO
	.align		4
.L_16:
        /*0008*/ 	.byte	0x04, 0x17
        /*000a*/ 	.short	(.L_18 - .L_17)
.L_17:
        /*000c*/ 	.word	0x00000000
        /*0010*/ 	.short	0x000a
        /*0012*/ 	.short	0x0048
        /*0014*/ 	.byte	0x00, 0xf4, 0x21, 0x00


	//----- nvinfo : EIATTR_KPARAM_INFO
	.align		4
.L_18:
        /*0018*/ 	.byte	0x04, 0x17
        /*001a*/ 	.short	(.L_20 - .L_19)
.L_19:
        /*001c*/ 	.word	0x00000000
        /*0020*/ 	.short	0x0009
        /*0022*/ 	.short	0x0040
        /*0024*/ 	.byte	0x00, 0xf4, 0x21, 0x00


	//----- nvinfo : EIATTR_KPARAM_INFO
	.align		4
.L_20:
        /*0028*/ 	.byte	0x04, 0x17
        /*002a*/ 	.short	(.L_22 - .L_21)
.L_21:
        /*002c*/ 	.word	0x00000000
        /*0030*/ 	.short	0x0008
        /*0032*/ 	.short	0x0038
        /*0034*/ 	.byte	0x00, 0xf0, 0x21, 0x00


	//----- nvinfo : EIATTR_KPARAM_INFO
	.align		4
.L_22:
        /*0038*/ 	.byte	0x04, 0x17
        /*003a*/ 	.short	(.L_24 - .L_23)
.L_23:
        /*003c*/ 	.word	0x00000000
        /*0040*/ 	.short	0x0007
        /*0042*/ 	.short	0x0030
        /*0044*/ 	.byte	0x00, 0xf0, 0x21, 0x00


	//----- nvinfo : EIATTR_KPARAM_INFO
	.align		4
.L_24:
        /*0048*/ 	.byte	0x04, 0x17
        /*004a*/ 	.short	(.L_26 - .L_25)
.L_25:
        /*004c*/ 	.word	0x00000000
        /*0050*/ 	.short	0x0006
        /*0052*/ 	.short	0x0028
        /*0054*/ 	.byte	0x00, 0xf0, 0x21, 0x00


	//----- nvinfo : EIATTR_KPARAM_INFO
	.align		4
.L_26:
        /*0058*/ 	.byte	0x04, 0x17
        /*005a*/ 	.short	(.L_28 - .L_27)
.L_27:
        /*005c*/ 	.word	0x00000000
        /*0060*/ 	.short	0x0005
        /*0062*/ 	.short	0x0020
        /*0064*/ 	.byte	0x00, 0xf0, 0x11, 0x00


	//----- nvinfo : EIATTR_KPARAM_INFO
	.align		4
.L_28:
        /*0068*/ 	.byte	0x04, 0x17
        /*006a*/ 	.short	(.L_30 - .L_29)
.L_29:
        /*006c*/ 	.word	0x00000000
        /*0070*/ 	.short	0x0004
        /*0072*/ 	.short	0x001c
        /*0074*/ 	.byte	0x00, 0xf0, 0x11, 0x00


	//----- nvinfo : EIATTR_KPARAM_INFO
	.align		4
.L_30:
        /*0078*/ 	.byte	0x04, 0x17
        /*007a*/ 	.short	(.L_32 - .L_31)
.L_31:
        /*007c*/ 	.word	0x00000000
        /*0080*/ 	.short	0x0003
        /*0082*/ 	.short	0x0018
        /*0084*/ 	.byte	0x00, 0xf0, 0x11, 0x00


	//----- nvinfo : EIATTR_KPARAM_INFO
	.align		4
.L_32:
        /*0088*/ 	.byte	0x04, 0x17
        /*008a*/ 	.short	(.L_34 - .L_33)
.L_33:
        /*008c*/ 	.word	0x00000000
        /*0090*/ 	.short	0x0002
        /*0092*/ 	.short	0x0010
        /*0094*/ 	.byte	0x00, 0xf4, 0x21, 0x00


	//----- nvinfo : EIATTR_KPARAM_INFO
	.align		4
.L_34:
        /*0098*/ 	.byte	0x04, 0x17
        /*009a*/ 	.short	(.L_36 - .L_35)
.L_35:
        /*009c*/ 	.word	0x00000000
        /*00a0*/ 	.short	0x0001
        /*00a2*/ 	.short	0x0008
        /*00a4*/ 	.byte	0x00, 0xf4, 0x21, 0x00


	//----- nvinfo : EIATTR_KPARAM_INFO
	.align		4
.L_36:
        /*00a8*/ 	.byte	0x04, 0x17
        /*00aa*/ 	.short	(.L_38 - .L_37)
.L_37:
        /*00ac*/ 	.word	0x00000000
        /*00b0*/ 	.short	0x0000
        /*00b2*/ 	.short	0x0000
        /*00b4*/ 	.byte	0x00, 0xf4, 0x21, 0x00


	//----- nvinfo : EIATTR_AT_ENTRY_FRAGMENTS
	.align		4
.L_38:
        /*00b8*/ 	.byte	0x04, 0x4f
        /*00ba*/ 	.short	(.L_40 - .L_39)


	//   ....[0]....
.L_39:
        /*00bc*/ 	.word	0x00000004


	//----- nvinfo : EIATTR_RESERVED_SMEM_USED
	.align		4
.L_40:
        /*00c0*/ 	.byte	0x01, 0x41
	.zero		2


	//----- nvinfo : EIATTR_SPARSE_MMA_MASK
	.align		4
        /*00c4*/ 	.byte	0x03, 0x50
        /*00c6*/ 	.short	0x0000


	//----- nvinfo : EIATTR_TCGEN05_1CTA_USED
	.align		4
        /*00c8*/ 	.byte	0x01, 0x51
	.zero		2


	//----- nvinfo : EIATTR_MAXREG_COUNT
	.align		4
        /*00cc*/ 	.byte	0x03, 0x1b
        /*00ce*/ 	.short	0x00ff


	//----- nvinfo : EIATTR_NUM_BARRIERS
	.align		4
        /*00d0*/ 	.byte	0x02, 0x4c
        /*00d2*/ 	.byte	0x01
	.zero		1


	//----- nvinfo : EIATTR_INT_WARP_WIDE_INSTR_OFFSETS
	.align		4
        /*00d4*/ 	.byte	0x04, 0x31
        /*00d6*/ 	.short	(.L_42 - .L_41)


	//   ....[0]....
.L_41:
        /*00d8*/ 	.word	0x00001750


	//   ....[1]....
        /*00dc*/ 	.word	0x00001770


	//   ....[2]....
        /*00e0*/ 	.word	0x000017f0


	//   ....[3]....
        /*00e4*/ 	.word	0x00001bb0


	//   ....[4]....
        /*00e8*/ 	.word	0x00001bc0


	//   ....[5]....
        /*00ec*/ 	.word	0x00001c20


	//   ....[6]....
        /*00f0*/ 	.word	0x00001c30


	//   ....[7]....
        /*00f4*/ 	.word	0x00001f00


	//   ....[8]....
        /*00f8*/ 	.word	0x00001f10


	//   ....[9]....
        /*00fc*/ 	.word	0x00002090


	//   ....[10]....
        /*0100*/ 	.word	0x000020c0


	//   ....[11]....
        /*0104*/ 	.word	0x000020f0


	//   ....[12]....
        /*0108*/ 	.word	0x00002110


	//   ....[13]....
        /*010c*/ 	.word	0x00002410


	//   ....[14]....
        /*0110*/ 	.word	0x00002420


	//   ....[15]....
        /*0114*/ 	.word	0x000033f0


	//   ....[16]....
        /*0118*/ 	.word	0x00003440


	//----- nvinfo : EIATTR_COOP_GROUP_MASK_REGIDS
	.align		4
.L_42:
        /*011c*/ 	.byte	0x04, 0x29
        /*011e*/ 	.short	(.L_44 - .L_43)


	//   ....[0]....
.L_43:
        /*0120*/ 	.word	0xffffffff


	//   ....[1]....
        /*0124*/ 	.word	0xffffffff


	//   ....[2]....
        /*0128*/ 	.word	0xffffffff


	//   ....[3]....
        /*012c*/ 	.word	0xffffffff


	//   ....[4]....
        /*0130*/ 	.word	0xffffffff


	//   ....[5]....
        /*0134*/ 	.word	0xffffffff


	//   ....[6]....
        /*0138*/ 	.word	0xffffffff


	//   ....[7]....
        /*013c*/ 	.word	0xffffffff


	//   ....[8]....
        /*0140*/ 	.word	0xffffffff


	//   ....[9]....
        /*0144*/ 	.word	0xffffffff


	//----- nvinfo : EIATTR_COOP_GROUP_INSTR_OFFSETS
	.align		4
.L_44:
        /*0148*/ 	.byte	0x04, 0x28
        /*014a*/ 	.short	(.L_46 - .L_45)


	//   ....[0]....
.L_45:
        /*014c*/ 	.word	0x00000050


	//   ....[1]....
        /*0150*/ 	.word	0x00000310


	//   ....[2]....
        /*0154*/ 	.word	0x00000500


	//   ....[3]....
        /*0158*/ 	.word	0x000009a0


	//   ....[4]....
        /*015c*/ 	.word	0x00000ae0


	//   ....[5]....
        /*0160*/ 	.word	0x00000fe0


	//   ....[6]....
        /*0164*/ 	.word	0x00001120


	//   ....[7]....
        /*0168*/ 	.word	0x00001610


	//   ....[8]....
        /*016c*/ 	.word	0x00003280


	//   ....[9]....
        /*0170*/ 	.word	0x000034f0


	//----- nvinfo : EIATTR_VRC_CTA_INIT_COUNT
	.align		4
.L_46:
        /*0174*/ 	.byte	0x02, 0x4a
        /*0176*/ 	.byte	0x80
	.zero		1


	//----- nvinfo : EIATTR_MBARRIER_INSTR_OFFSETS
	.align		4
        /*0178*/ 	.byte	0x04, 0x39
        /*017a*/ 	.short	(.L_48 - .L_47)


	//   ....[0]....
.L_47:
        /*017c*/ 	.word	0x00001810
        /*0180*/ 	.word	0x000000ff
        /*0184*/ 	.word	0x00030000
        /*0188*/ 	.short	0x0100
        /*018a*/ 	.byte	0x08
	.zero		1


	//   ....[1]....
        /*018c*/ 	.word	0x00001820
        /*0190*/ 	.word	0x000000ff
        /*0194*/ 	.word	0x00030020
        /*0198*/ 	.short	0x0100
        /*019a*/ 	.byte	0x08
	.zero		1


	//   ....[2]....
        /*019c*/ 	.word	0x000018d0
        /*01a0*/ 	.word	0x000000ff
        /*01a4*/ 	.word	0x00030008
        /*01a8*/ 	.short	0x0100
        /*01aa*/ 	.byte	0x08
	.zero		1


	//   ....[3]....
        /*01ac*/ 	.word	0x000018e0
        /*01b0*/ 	.word	0x000000ff
        /*01b4*/ 	.word	0x00030028
        /*01b8*/ 	.short	0x0100
        /*01ba*/ 	.byte	0x08
	.zero		1


	//   ....[4]....
        /*01bc*/ 	.word	0x000019c0
        /*01c0*/ 	.word	0x000000ff
        /*01c4*/ 	.word	0x00030010
        /*01c8*/ 	.short	0x0100
        /*01ca*/ 	.byte	0x08
	.zero		1


	//   ....[5]....
        /*01cc*/ 	.word	0x000019d0
        /*01d0*/ 	.word	0x000000ff
        /*01d4*/ 	.word	0x00030030
        /*01d8*/ 	.short	0x0100
        /*01da*/ 	.byte	0x08
	.zero		1


	//   ....[6]....
        /*01dc*/ 	.word	0x00001ae0
        /*01e0*/ 	.word	0x000000ff
        /*01e4*/ 	.word	0x00030018
        /*01e8*/ 	.short	0x0100
        /*01ea*/ 	.byte	0x08
	.zero		1


	//   ....[7]....
        /*01ec*/ 	.word	0x00001af0
        /*01f0*/ 	.word	0x000000ff
        /*01f4*/ 	.word	0x00030038
        /*01f8*/ 	.short	0x0100
        /*01fa*/ 	.byte	0x08
	.zero		1


	//   ....[8]....
        /*01fc*/ 	.word	0x00001cc0
        /*0200*/ 	.word	0x000000ff
        /*0204*/ 	.word	0x00030000
        /*0208*/ 	.short	0x010a
        /*020a*/ 	.byte	0x08
	.zero		1


	//   ....[9]....
        /*020c*/ 	.word	0x00001f60
        /*0210*/ 	.word	0x000000ff
        /*0214*/ 	.word	0x00030020
        /*0218*/ 	.short	0x010a
        /*021a*/ 	.byte	0x08
	.zero		1


	//   ....[10]....
        /*021c*/ 	.word	0x00002190
        /*0220*/ 	.word	0x000000ff
        /*0224*/ 	.word	0x00030000
        /*0228*/ 	.short	0x010a
        /*022a*/ 	.byte	0x1c
	.zero		1


	//   ....[11]....
        /*022c*/ 	.word	0x00002460
        /*0230*/ 	.word	0x000000ff
        /*0234*/ 	.word	0x00030020
        /*0238*/ 	.short	0x010a
        /*023a*/ 	.byte	0x1c
	.zero		1


	//   ....[12]....
        /*023c*/ 	.word	0x00002530
        /*0240*/ 	.word	0x000000ff
        /*0244*/ 	.word	0x00030000
        /*0248*/ 	.short	0x0108
        /*024a*/ 	.byte	0x08
	.zero		1


	//   ....[13]....
        /*024c*/ 	.word	0x00002540
        /*0250*/ 	.word	0x000000ff
        /*0254*/ 	.word	0x00030020
        /*0258*/ 	.short	0x0108
        /*025a*/ 	.byte	0x08
	.zero		1


	//   ....[14]....
        /*025c*/ 	.word	0x00002590
        /*0260*/ 	.word	0x000000ff
        /*0264*/ 	.word	0x00030008
        /*0268*/ 	.short	0x0108
        /*026a*/ 	.byte	0x08
	.zero		1


	//   ....[15]....
        /*026c*/ 	.word	0x000025a0
        /*0270*/ 	.word	0x000000ff
        /*0274*/ 	.word	0x00030028
        /*0278*/ 	.short	0x0108
        /*027a*/ 	.byte	0x08
	.zero		1


	//   ....[16]....
        /*027c*/ 	.word	0x000025f0
        /*0280*/ 	.word	0x000000ff
        /*0284*/ 	.word	0x00030010
        /*0288*/ 	.short	0x0108
        /*028a*/ 	.byte	0x08
	.zero		1


	//   ....[17]....
        /*028c*/ 	.word	0x00002600
        /*0290*/ 	.word	0x000000ff
        /*0294*/ 	.word	0x00030030
        /*0298*/ 	.short	0x0108
        /*029a*/ 	.byte	0x08
	.zero		1


	//   ....[18]....
        /*029c*/ 	.word	0x00002650
        /*02a0*/ 	.word	0x000000ff
        /*02a4*/ 	.word	0x00030018
        /*02a8*/ 	.short	0x0108
        /*02aa*/ 	.byte	0x08
	.zero		1


	//   ....[19]....
        /*02ac*/ 	.word	0x00002660
        /*02b0*/ 	.word	0x000000ff
        /*02b4*/ 	.word	0x00030038
        /*02b8*/ 	.short	0x0108
        /*02ba*/ 	.byte	0x08
	.zero		1


	//   ....[20]....
        /*02bc*/ 	.word	0x00003510
        /*02c0*/ 	.word	0x000000ff
        /*02c4*/ 	.word	0x00030000
        /*02c8*/ 	.short	0x010a
        /*02ca*/ 	.byte	0x08
	.zero		1


	//   ....[21]....
        /*02cc*/ 	.word	0x00003540
        /*02d0*/ 	.word	0x000000ff
        /*02d4*/ 	.word	0x00030020
        /*02d8*/ 	.short	0x010a
        /*02da*/ 	.byte	0x08
	.zero		1


	//   ....[22]....
        /*02dc*/ 	.word	0x00003570
        /*02e0*/ 	.word	0x000000ff
        /*02e4*/ 	.word	0x00030000
        /*02e8*/ 	.short	0x010a
        /*02ea*/ 	.byte	0x1c
	.zero		1


	//   ....[23]....
        /*02ec*/ 	.word	0x000035a0
        /*02f0*/ 	.word	0x000000ff
        /*02f4*/ 	.word	0x00030020
        /*02f8*/ 	.short	0x010a
        /*02fa*/ 	.byte	0x1c
	.zero		1


	//----- nvinfo : EIATTR_NUM_MBARRIERS
	.align		4
.L_48:
        /*02fc*/ 	.byte	0x03, 0x38
        /*02fe*/ 	.short	0x0008


	//----- nvinfo : EIATTR_EXIT_INSTR_OFFSETS
	.align		4
        /*0300*/ 	.byte	0x04, 0x1c
        /*0302*/ 	.short	(.L_50 - .L_49)


	//   ....[0]....
.L_49:
        /*0304*/ 	.word	0x00003500


	//----- nvinfo : EIATTR_REQNTID
	.align		4
.L_50:
        /*0308*/ 	.byte	0x04, 0x10
        /*030a*/ 	.short	(.L_52 - .L_51)
.L_51:
        /*030c*/ 	.word	0x00000080
        /*0310*/ 	.word	0x00000001
        /*0314*/ 	.word	0x00000001


	//----- nvinfo : EIATTR_CRS_STACK_SIZE
	.align		4
.L_52:
        /*0318*/ 	.byte	0x04, 0x1e
        /*031a*/ 	.short	(.L_54 - .L_53)
.L_53:
        /*031c*/ 	.word	0x00000000


	//----- nvinfo : EIATTR_CBANK_PARAM_SIZE
	.align		4
.L_54:
        /*0320*/ 	.byte	0x03, 0x19
        /*0322*/ 	.short	0x0050


	//----- nvinfo : EIATTR_PARAM_CBANK
	.align		4
        /*0324*/ 	.byte	0x04, 0x0a
        /*0326*/ 	.short	(.L_56 - .L_55)
	.align		4
.L_55:
        /*0328*/ 	.word	index@(.nv.constant0.gluon_tcgen05)
        /*032c*/ 	.short	0x0380
        /*032e*/ 	.short	0x0050


	//----- nvinfo : EIATTR_SW_WAR
	.align		4
.L_56:
        /*0330*/ 	.byte	0x04, 0x36
        /*0332*/ 	.short	(.L_58 - .L_57)
.L_57:
        /*0334*/ 	.word	0x00000008
.L_58:


//--------------------- .nv.compat                --------------------------
	.section	.nv.compat,"",@"SHT_CUDA_COMPAT_INFO"
	.align	4
        /*0000*/ 	.byte	0x02, 0x02, 0x02, 0x00, 0x02, 0x05, 0x05, 0x00, 0x02, 0x03, 0x03, 0x00, 0x02, 0x06, 0x01, 0x00


//--------------------- .nv.callgraph             --------------------------
	.section	.nv.callgraph,"",@"SHT_CUDA_CALLGRAPH"
	.align	4
	.sectionentsize	8
	.align		4
        /*0000*/ 	.word	0x00000000
	.align		4
        /*0004*/ 	.word	0xffffffff
	.align		4
        /*0008*/ 	.word	0x00000000
	.align		4
        /*000c*/ 	.word	0xfffffffe
	.align		4
        /*0010*/ 	.word	0x00000000
	.align		4
        /*0014*/ 	.word	0xfffffffd
	.align		4
        /*0018*/ 	.word	0x00000000
	.align		4
        /*001c*/ 	.word	0xfffffffc


//--------------------- .text.gluon_tcgen05       --------------------------
	.section	.text.gluon_tcgen05,"ax",@progbits
	.align	128
        .global         gluon_tcgen05
        .type           gluon_tcgen05,@function
        .size           gluon_tcgen05,(.L_x_85 - gluon_tcgen05)
        .other          gluon_tcgen05,@"STO_CUDA_ENTRY STV_DEFAULT"
gluon_tcgen05:
.text.gluon_tcgen05:
[----:B------:R-:W1:Y:S01]  /*0000*/  LDC R1, c[0x0][0x37c] ;  /* 0x0000df00ff017b82 */ /* 0x000e620000000800 */
[----:B------:R-:W2:Y:S02]  /*0010*/  S2R R0, SR_TID.X ;  /* 0x0000000000007919 */ /* 0x000ea40000002100 */
[----:B--2---:R-:W-:-:S13]  /*0020*/  ISETP.GE.U32.AND P2, PT, R0, 0x20, PT ;  /* 0x000000200000780c */ /* 0x004fda0003f46070 */
[----:B------:R-:W-:Y:S05]  /*0030*/  @P2 BRA `(.L_x_0) ;  /* 0x0000000000b82947 */ /* 0x000fea0003800000 */
[----:B------:R-:W2:Y:S01]  /*0040*/  S2UR UR6, SR_CgaCtaId ;  /* 0x00000000000679c3 */ /* 0x000ea20000008800 */
[----:B------:R-:W-:Y:S01]  /*0050*/  NOP ;  /* 0x0000000000007918 */ /* 0x000fe20000000000 */
[----:B------:R-:W-:Y:S02]  /*0060*/  UMOV UR4, 0x40 ;  /* 0x0000004000047882 */ /* 0x000fe40000000000 */
[----:B--2---:R-:W-:-:S09]  /*0070*/  ULEA UR4, UR6, UR4, 0x18 ;  /* 0x0000000406047291 */ /* 0x004fd2000f8ec0ff */
[----:B------:R-:W2:Y:S01]  /*0080*/  LDS.U8 R2, [UR4] ;  /* 0x00000004ff027984 */ /* 0x000ea20008000000 */
[----:B------:R-:W-:Y:S02]  /*0090*/  UMOV UR4, 0x400 ;  /* 0x0000040000047882 */ /* 0x000fe40000000000 */
[----:B------:R-:W-:Y:S01]  /*00a0*/  ULEA UR4, UR6, UR4, 0x18 ;  /* 0x0000000406047291 */ /* 0x000fe2000f8ec0ff */
[----:B--2---:R-:W-:-:S13]  /*00b0*/  ISETP.NE.AND P0, PT, R2, RZ, PT ;  /* 0x000000ff0200720c */ /* 0x004fda0003f05270 */
[----:B------:R-:W-:Y:S05]  /*00c0*/  @P0 BRA `(.L_x_1) ;  /* 0x00000000007c0947 */ /* 0x000fea0003800000 */
[----:B------:R-:W-:-:S13]  /*00d0*/  ELECT P0, URZ, PT ;  /* 0x0000000000ff782f */ /* 0x000fda0003800000 */
[----:B------:R-:W-:Y:S05]  /*00e0*/  @!P0 BRA `(.L_x_2) ;  /* 0x0000000000848947 */ /* 0x000fea0003800000 */
[----:B------:R-:W-:Y:S01]  /*00f0*/  UMOV UR5, 0x8 ;  /* 0x0000000800057882 */ /* 0x000fe20000000000 */
[----:B------:R-:W-:Y:S02]  /*0100*/  IMAD.MOV.U32 R5, RZ, RZ, 0x1 ;  /* 0x00000001ff057424 */ /* 0x000fe400078e00ff */
[----:B------:R-:W-:Y:S02]  /*0110*/  IMAD.MOV.U32 R3, RZ, RZ, 0xff ;  /* 0x000000ffff037424 */ /* 0x000fe400078e00ff */
[----:B------:R-:W-:Y:S04]  /*0120*/  DEPBAR.LE SB2, 0x36 ;  /* 0x0000ad800000791a */ /* 0x000fe80000000000 */
[----:B------:R-:W2:Y:S02]  /*0130*/  UTCATOMSWS.FIND_AND_SET.ALIGN UP0, UR5, UR5 ;  /* 0x00000005000575e3 */ /* 0x000ea40008000800 */
[----:B--2---:R-:W-:-:S04]  /*0140*/  PLOP3.LUT P0, PT, PT, PT, UP0, 0x80, 0x8 ;  /* 0x000000000008781c */ /* 0x004fc80003f0f008 */
[----:B------:R-:W-:-:S04]  /*0150*/  SEL R2, RZ, 0xffffffff, !P0 ;  /* 0xffffffffff027807 */ /* 0x000fc80004000000 */
[----:B------:R-:W-:Y:S01]  /*0160*/  ISETP.NE.AND P0, PT, R2, RZ, PT ;  /* 0x000000ff0200720c */ /* 0x000fe20003f05270 */
[----:B------:R-:W-:-:S12]  /*0170*/  IMAD.U32 R2, RZ, RZ, UR5 ;  /* 0x00000005ff027e24 */ /* 0x000fd8000f8e00ff */
[----:B------:R-:W-:Y:S05]  /*0180*/  @P0 BRA `(.L_x_3) ;  /* 0x0000000000240947 */ /* 0x000fea0003800000 */
.L_x_4:
[----:B------:R-:W-:Y:S05]  /*0190*/  NANOSLEEP 0x64 ;  /* 0x000000640000795d */ /* 0x000fea0003800000 */
[----:B------:R-:W-:-:S05]  /*01a0*/  UMOV UR5, 0x8 ;  /* 0x0000000800057882 */ /* 0x000fca0000000000 */
[----:B------:R-:W-:Y:S04]  /*01b0*/  DEPBAR.LE SB2, 0x36 ;  /* 0x0000ad800000791a */ /* 0x000fe80000000000 */
[----:B------:R-:W2:Y:S02]  /*01c0*/  UTCATOMSWS.FIND_AND_SET.ALIGN UP0, UR5, UR5 ;  /* 0x00000005000575e3 */ /* 0x000ea40008000800 */
[----:B--2---:R-:W-:-:S04]  /*01d0*/  PLOP3.LUT P0, PT, PT, PT, UP0, 0x80, 0x8 ;  /* 0x000000000008781c */ /* 0x004fc80003f0f008 */
[----:B------:R-:W-:-:S04]  /*01e0*/  SEL R2, RZ, 0xffffffff, !P0 ;  /* 0xffffffffff027807 */ /* 0x000fc80004000000 */
[----:B------:R-:W-:Y:S01]  /*01f0*/  ISETP.NE.AND P0, PT, R2, RZ, PT ;  /* 0x000000ff0200720c */ /* 0x000fe20003f05270 */
[----:B------:R-:W-:-:S12]  /*0200*/  IMAD.U32 R2, RZ, RZ, UR5 ;  /* 0x00000005ff027e24 */ /* 0x000fd8000f8e00ff */
[----:B------:R-:W-:Y:S05]  /*0210*/  @!P0 BRA `(.L_x_4) ;  /* 0xfffffffc00dc8947 */ /* 0x000fea000383ffff */
.L_x_3:
[C---:B------:R-:W-:Y:S01]  /*0220*/  VIADD R4, R2.reuse, 0x10 ;  /* 0x0000001002047836 */ /* 0x040fe20000000000 */
[----:B------:R-:W-:Y:S01]  /*0230*/  UMOV UR5, 0x50 ;  /* 0x0000005000057882 */ /* 0x000fe20000000000 */
[----:B------:R-:W-:Y:S01]  /*0240*/  SHF.L.U32 R3, R3, R2, RZ ;  /* 0x0000000203037219 */ /* 0x000fe200000006ff */
[----:B------:R-:W-:Y:S01]  /*0250*/  ULEA UR5, UR6, UR5, 0x18 ;  /* 0x0000000506057291 */ /* 0x000fe2000f8ec0ff */
[----:B------:R-:W-:Y:S01]  /*0260*/  IMAD.SHL.U32 R2, R2, 0x20, RZ ;  /* 0x0000002002027824 */ /* 0x000fe200078e00ff */
[----:B------:R-:W-:-:S04]  /*0270*/  SHF.L.U32 R4, R5, R4, RZ ;  /* 0x0000000405047219 */ /* 0x000fc800000006ff */
[----:B------:R-:W-:-:S05]  /*0280*/  LOP3.LUT R3, R4, R3, RZ, 0xfc, !PT ;  /* 0x0000000304037212 */ /* 0x000fca00078efcff */
[----:B------:R2:W-:Y:S04]  /*0290*/  ATOMS.OR RZ, [UR5], R3 ;  /* 0x00000003ffff798c */ /* 0x0005e8000b000005 */
[----:B------:R2:W-:Y:S01]  /*02a0*/  STS [UR4], R2 ;  /* 0x00000002ff007988 */ /* 0x0005e20008000804 */
[----:B------:R-:W-:Y:S05]  /*02b0*/  BRA `(.L_x_2) ;  /* 0x0000000000107947 */ /* 0x000fea0003800000 */
.L_x_1:
[----:B------:R-:W-:Y:S01]  /*02c0*/  IMAD.MOV.U32 R3, RZ, RZ, -0x1 ;  /* 0xffffffffff037424 */ /* 0x000fe200078e00ff */
[----:B------:R-:W-:-:S04]  /*02d0*/  MOV R2, 0x300 ;  /* 0x0000030000027802 */ /* 0x000fc80000000f00 */
[----:B------:R2:W-:Y:S03]  /*02e0*/  STS [UR4], R3 ;  /* 0x00000003ff007988 */ /* 0x0005e60008000804 */
[----:B-12---:R-:W-:Y:S05]  /*02f0*/  CALL.REL.NOINC `($__internal_1_$__cuda_sm10x_tcgen05_guardrail_trap_phase_invalid_during_alloc) ;  /* 0x0000003000c07944 */ /* 0x006fea0003c00000 */
.L_x_2:
[----:B------:R-:W-:Y:S05]  /*0300*/  WARPSYNC.ALL ;  /* 0x0000000000007948 */ /* 0x000fea0003800000 */
[----:B------:R-:W-:Y:S01]  /*0310*/  NOP ;  /* 0x0000000000007918 */ /* 0x000fe20000000000 */
.L_x_0:
[----:B------:R-:W3:Y:S08]  /*0320*/  S2UR UR4, SR_CgaCtaId ;  /* 0x00000000000479c3 */ /* 0x000ef00000008800 */
[----:B------:R-:W-:Y:S01]  /*0330*/  BAR.SYNC.DEFER_BLOCKING 0x0 ;  /* 0x0000000000007b1d */ /* 0x000fe20000010000 */
[----:B------:R-:W-:-:S05]  /*0340*/  LOP3.LUT R10, R0, 0x7f, RZ, 0xc0, !PT ;  /* 0x0000007f000a7812 */ /* 0x000fca00078ec0ff */
[----:B------:R-:W-:Y:S02]  /*0350*/  UMOV UR8, 0x400 ;  /* 0x0000040000087882 */ /* 0x000fe40000000000 */
[----:B------:R-:W4:Y:S08]  /*0360*/  LDC R4, c[0x0][0x398] ;  /* 0x0000e600ff047b82 */ /* 0x000f300000000800 */
[----:B------:R-:W5:Y:S01]  /*0370*/  LDC R13, c[0x0][0x3a0] ;  /* 0x0000e800ff0d7b82 */ /* 0x000f620000000800 */
[----:B---3--:R-:W-:-:S07]  /*0380*/  ULEA UR8, UR4, UR8, 0x18 ;  /* 0x0000000804087291 */ /* 0x008fce000f8ec0ff */
[----:B------:R-:W3:Y:S02]  /*0390*/  S2UR UR15, SR_CTAID.Y ;  /* 0x00000000000f79c3 */ /* 0x000ee40000002600 */
[----:B--2---:R-:W2:Y:S06]  /*03a0*/  LDS R3, [UR8] ;  /* 0x00000008ff037984 */ /* 0x004eac0008000800 */
[----:B------:R-:W-:Y:S06]  /*03b0*/  BAR.SYNC.DEFER_BLOCKING 0x0 ;  /* 0x0000000000007b1d */ /* 0x000fec0000010000 */
[----:B------:R-:W-:Y:S05]  /*03c0*/  @P2 BRA `(.L_x_5) ;  /* 0x0000000000182947 */ /* 0x000fea0003800000 */
[----:B------:R-:W-:Y:S01]  /*03d0*/  ELECT P0, URZ, PT ;  /* 0x0000000000ff782f */ /* 0x000fe20003800000 */
[----:B------:R-:W-:Y:S01]  /*03e0*/  IMAD.MOV.U32 R2, RZ, RZ, 0x1 ;  /* 0x00000001ff027424 */ /* 0x000fe200078e00ff */
[----:B------:R-:W-:Y:S01]  /*03f0*/  UMOV UR5, 0x40 ;  /* 0x0000004000057882 */ /* 0x000fe20000000000 */
[----:B------:R-:W-:Y:S01]  /*0400*/  UVIRTCOUNT.DEALLOC.SMPOOL 0x80 ;  /* 0x000000800000784c */ /* 0x000fe20000000000 */
[----:B------:R-:W-:-:S09]  /*0410*/  ULEA UR5, UR4, UR5, 0x18 ;  /* 0x0000000504057291 */ /* 0x000fd2000f8ec0ff */
[----:B------:R5:W-:Y:S03]  /*0420*/  @P0 STS.U8 [UR5], R2 ;  /* 0x00000002ff000988 */ /* 0x000be60008000005 */
.L_x_5:
[----:B------:R-:W5:Y:S01]  /*0430*/  S2UR UR4, SR_CTAID.Z ;  /* 0x00000000000479c3 */ /* 0x000f620000002700 */
[----:B------:R-:W4:Y:S01]  /*0440*/  LDCU UR5, c[0x0][0x370] ;  /* 0x00006e00ff0577ac */ /* 0x000f220008000800 */
[----:B------:R-:W-:Y:S01]  /*0450*/  ISETP.GE.U32.AND P0, PT, R10, 0x20, PT ;  /* 0x000000200a00780c */ /* 0x000fe20003f06070 */
[----:B----4-:R-:W-:Y:S01]  /*0460*/  VIADD R4, R4, 0xffffffff ;  /* 0xffffffff04047836 */ /* 0x010fe20000000000 */
[C---:B------:R-:W-:Y:S01]  /*0470*/  ISETP.NE.U32.AND P3, PT, R10.reuse, RZ, PT ;  /* 0x000000ff0a00720c */ /* 0x040fe20003f65070 */
[----:B------:R-:W5:Y:S01]  /*0480*/  LDCU UR6, c[0x0][0x374] ;  /* 0x00006e80ff0677ac */ /* 0x000f620008000800 */
[----:B------:R-:W-:Y:S01]  /*0490*/  LEA R11, R10, UR8, 0x2 ;  /* 0x000000080a0b7c11 */ /* 0x000fe2000f8e10ff */
[----:B-----5:R-:W-:Y:S01]  /*04a0*/  VIADD R12, R13, 0xffffffff ;  /* 0xffffffff0d0c7836 */ /* 0x020fe20000000000 */
[----:B------:R-:W4:Y:S01]  /*04b0*/  S2UR UR7, SR_CTAID.X ;  /* 0x00000000000779c3 */ /* 0x000f220000002500 */
[----:B------:R-:W5:Y:S01]  /*04c0*/  LDCU.64 UR20, c[0x0][0x3c0] ;  /* 0x00007800ff1477ac */ /* 0x000f620008000a00 */
[----:B--2---:R-:W-:Y:S01]  /*04d0*/  R2UR UR23, R3 ;  /* 0x00000000031772ca */ /* 0x004fe200000e0000 */
[----:B------:R-:W-:Y:S04]  /*04e0*/  BSSY.RECONVERGENT B0, `(.L_x_6) ;  /* 0x0000011000007945 */ /* 0x000fe80003800200 */
[----:B------:R2:W-:Y:S01]  /*04f0*/  @!P0 STS [R11], RZ ;  /* 0x000000ff0b008388 */ /* 0x0005e20000000800 */
[----:B------:R-:W-:-:S03]  /*0500*/  NOP ;  /* 0x0000000000007918 */ /* 0x000fc60000000000 */
[----:B------:R2:W-:Y:S01]  /*0510*/  @!P3 STS [UR8+0x24], R4 ;  /* 0x00002404ff00b988 */ /* 0x0005e20008000808 */
[----:B---3--:R-:W-:-:S03]  /*0520*/  UIMAD UR4, UR4, UR6, UR15 ;  /* 0x00000006040472a4 */ /* 0x008fc6000f8e020f */
[----:B------:R2:W-:Y:S01]  /*0530*/  @!P3 STS [UR8+0x20], R12 ;  /* 0x0000200cff00b988 */ /* 0x0005e20008000808 */
[----:B----4-:R-:W-:-:S04]  /*0540*/  UIMAD UR4, UR4, UR5, UR7 ;  /* 0x00000005040472a4 */ /* 0x010fc8000f8e0207 */
[----:B------:R-:W-:-:S04]  /*0550*/  UIMAD UR4, UR4, 0x180, URZ ;  /* 0x00000180040478a4 */ /* 0x000fc8000f8e02ff */
[----:B-----5:R-:W-:-:S04]  /*0560*/  UIADD3 UR24, UP0, UPT, UR4, UR20, URZ ;  /* 0x0000001404187290 */ /* 0x020fc8000ff1e0ff */
[----:B------:R-:W-:Y:S01]  /*0570*/  ULEA.HI.X.SX32 UR25, UR4, UR21, 0x1, UP0 ;  /* 0x0000001504197291 */ /* 0x000fe200080f0eff */
[----:B--2---:R-:W-:Y:S11]  /*0580*/  @P3 BRA `(.L_x_7) ;  /* 0x0000000000183947 */ /* 0x004ff60003800000 */
[----:B------:R-:W2:Y:S01]  /*0590*/  LDS R2, [UR8+0x8] ;  /* 0x00000808ff027984 */ /* 0x000ea20008000800 */
[----:B------:R-:W3:Y:S01]  /*05a0*/  LDC.64 R6, c[0x0][0x380] ;  /* 0x0000e000ff067b82 */ /* 0x000ee20000000a00 */
[----:B------:R-:W-:Y:S02]  /*05b0*/  IMAD.MOV.U32 R3, RZ, RZ, 0x70 ;  /* 0x00000070ff037424 */ /* 0x000fe400078e00ff */
[----:B---3--:R3:W-:Y:S03]  /*05c0*/  STS.64 [UR8], R6 ;  /* 0x00000006ff007988 */ /* 0x0087e60008000a08 */
[----:B--2---:R-:W-:-:S05]  /*05d0*/  LOP3.LUT R2, R2, 0x10, R3, 0xd8, !PT ;  /* 0x0000001002027812 */ /* 0x004fca00078ed803 */
[----:B------:R3:W-:Y:S02]  /*05e0*/  STS [UR8+0x8], R2 ;  /* 0x00000802ff007988 */ /* 0x0007e40008000808 */
.L_x_7:
[----:B------:R-:W-:Y:S05]  /*05f0*/  BSYNC.RECONVERGENT B0 ;  /* 0x0000000000007941 */ /* 0x000fea0003800200 */
.L_x_6:
[----:B------:R-:W-:Y:S04]  /*0600*/  BSSY.RECONVERGENT B0, `(.L_x_8) ;  /* 0x000000a000007945 */ /* 0x000fe80003800200 */
[----:B------:R-:W-:Y:S05]  /*0610*/  @P3 BRA `(.L_x_9) ;  /* 0x0000000000203947 */ /* 0x000fea0003800000 */
[----:B---3--:R-:W2:Y:S01]  /*0620*/  LDS R2, [UR8+0x34] ;  /* 0x00003408ff027984 */ /* 0x008ea20008000800 */
[----:B------:R-:W-:Y:S02]  /*0630*/  IMAD.MOV.U32 R3, RZ, RZ, 0x3f000000 ;  /* 0x3f000000ff037424 */ /* 0x000fe400078e00ff */
[----:B------:R-:W-:Y:S01]  /*0640*/  @!P3 IMAD.MOV.U32 R5, RZ, RZ, 0x7f ;  /* 0x0000007fff05b424 */ /* 0x000fe200078e00ff */
[----:B------:R-:W3:Y:S02]  /*0650*/  @!P3 LDS R6, [UR8+0x38] ;  /* 0x00003808ff06b984 */ /* 0x000ee40008000800 */
[----:B--2---:R-:W-:Y:S02]  /*0660*/  LOP3.LUT R2, R2, 0xff000000, R3, 0xb8, !PT ;  /* 0xff00000002027812 */ /* 0x004fe400078eb803 */
[----:B---3--:R-:W-:-:S03]  /*0670*/  @!P3 LOP3.LUT R3, R6, 0xff, R5, 0xb8, !PT ;  /* 0x000000ff0603b812 */ /* 0x008fc600078eb805 */
[----:B------:R2:W-:Y:S04]  /*0680*/  STS [UR8+0x34], R2 ;  /* 0x00003402ff007988 */ /* 0x0005e80008000808 */
[----:B------:R2:W-:Y:S02]  /*0690*/  @!P3 STS [UR8+0x38], R3 ;  /* 0x00003803ff00b988 */ /* 0x0005e40008000808 */
.L_x_9:
[----:B------:R-:W-:Y:S05]  /*06a0*/  BSYNC.RECONVERGENT B0 ;  /* 0x0000000000007941 */ /* 0x000fea0003800200 */
.L_x_8:
[----:B------:R-:W-:Y:S04]  /*06b0*/  BSSY.RECONVERGENT B0, `(.L_x_10) ;  /* 0x000000e000007945 */ /* 0x000fe80003800200 */
[----:B------:R-:W-:Y:S05]  /*06c0*/  @P3 BRA `(.L_x_11) ;  /* 0x0000000000303947 */ /* 0x000fea0003800000 */
[----:B--2---:R-:W2:Y:S01]  /*06d0*/  LDS R3, [UR8+0x34] ;  /* 0x00003408ff037984 */ /* 0x004ea20008000800 */
[----:B------:R-:W4:Y:S03]  /*06e0*/  LDC.64 R8, c[0x0][0x3a8] ;  /* 0x0000ea00ff087b82 */ /* 0x000f260000000a00 */
[----:B---3--:R-:W3:Y:S01]  /*06f0*/  LDS R2, [UR8+0x1c] ;  /* 0x00001c08ff027984 */ /* 0x008ee20008000800 */
[C---:B----4-:R-:W-:Y:S01]  /*0700*/  SHF.L.U64.HI R6, R8.reuse, 0x1, R9 ;  /* 0x0000000108067819 */ /* 0x050fe20000010209 */
[----:B------:R-:W-:-:S03]  /*0710*/  IMAD.SHL.U32 R5, R8, 0x2, RZ ;  /* 0x0000000208057824 */ /* 0x000fc600078e00ff */
[--C-:B------:R-:W-:Y:S02]  /*0720*/  SHF.R.U32.HI R7, RZ, 0x4, R6.reuse ;  /* 0x00000004ff077819 */ /* 0x100fe40000011606 */
[----:B------:R-:W-:-:S05]  /*0730*/  SHF.R.U64 R5, R5, 0x4, R6 ;  /* 0x0000000405057819 */ /* 0x000fca0000001206 */
[----:B------:R4:W-:Y:S01]  /*0740*/  STS [UR8+0xc], R5 ;  /* 0x00000c05ff007988 */ /* 0x0009e20008000808 */
[----:B--2---:R-:W-:Y:S02]  /*0750*/  LOP3.LUT R3, R3, 0x7, RZ, 0xb8, !PT ;  /* 0x0000000703037812 */ /* 0x004fe400078eb8ff */
[----:B---3--:R-:W-:-:S03]  /*0760*/  LOP3.LUT R2, R2, 0xf, R7, 0xb8, !PT ;  /* 0x0000000f02027812 */ /* 0x008fc600078eb807 */
[----:B------:R4:W-:Y:S04]  /*0770*/  STS [UR8+0x34], R3 ;  /* 0x00003403ff007988 */ /* 0x0009e80008000808 */
[----:B------:R4:W-:Y:S02]  /*0780*/  STS [UR8+0x1c], R2 ;  /* 0x00001c02ff007988 */ /* 0x0009e40008000808 */
.L_x_11:
[----:B------:R-:W-:Y:S05]  /*0790*/  BSYNC.RECONVERGENT B0 ;  /* 0x0000000000007941 */ /* 0x000fea0003800200 */
.L_x_10:
[----:B------:R-:W-:Y:S04]  /*07a0*/  BSSY.RECONVERGENT B1, `(.L_x_12) ;  /* 0x000001a000017945 */ /* 0x000fe80003800200 */
[----:B------:R-:W-:Y:S04]  /*07b0*/  BSSY.RELIABLE B0, `(.L_x_13) ;  /* 0x0000015000007945 */ /* 0x000fe80003800100 */
[----:B------:R-:W-:Y:S05]  /*07c0*/  @P3 BRA `(.L_x_14) ;  /* 0x0000000000203947 */ /* 0x000fea0003800000 */
[----:B--234-:R-:W2:Y:S02]  /*07d0*/  LDS R2, [UR8+0x34] ;  /* 0x00003408ff027984 */ /* 0x01cea40008000800 */
[----:B--2---:R-:W-:-:S05]  /*07e0*/  LOP3.LUT R2, R2, 0x38, RZ, 0xb8, !PT ;  /* 0x0000003802027812 */ /* 0x004fca00078eb8ff */
[----:B------:R2:W-:Y:S01]  /*07f0*/  STS [UR8+0x34], R2 ;  /* 0x00003402ff007988 */ /* 0x0005e20008000808 */
[----:B------:R-:W-:Y:S05]  /*0800*/  @P3 BRA `(.L_x_15) ;  /* 0x0000000000203947 */ /* 0x000fea0003800000 */
[----:B--2---:R-:W2:Y:S01]  /*0810*/  LDS R2, [UR8+0x8] ;  /* 0x00000808ff027984 */ /* 0x004ea20008000800 */
[----:B------:R-:W-:-:S05]  /*0820*/  IMAD.MOV.U32 R3, RZ, RZ, 0x780 ;  /* 0x00000780ff037424 */ /* 0x000fca00078e00ff */
[----:B--2---:R-:W-:-:S05]  /*0830*/  LOP3.LUT R2, R2, 0x300, R3, 0xd8, !PT ;  /* 0x0000030002027812 */ /* 0x004fca00078ed803 */
[----:B------:R5:W-:Y:S02]  /*0840*/  STS [UR8+0x8], R2 ;  /* 0x00000802ff007988 */ /* 0x000be40008000808 */
.L_x_14:
[----:B------:R-:W-:Y:S05]  /*0850*/  @P3 BRA `(.L_x_16) ;  /* 0x0000000000283947 */ /* 0x000fea0003800000 */
[----:B--2345:R-:W2:Y:S02]  /*0860*/  LDS R2, [UR8+0x8] ;  /* 0x00000808ff027984 */ /* 0x03cea40008000800 */
[----:B--2---:R-:W-:-:S05]  /*0870*/  LOP3.LUT R2, R2, 0x1800, RZ, 0xb8, !PT ;  /* 0x0000180002027812 */ /* 0x004fca00078eb8ff */
[----:B------:R3:W-:Y:S02]  /*0880*/  STS [UR8+0x8], R2 ;  /* 0x00000802ff007988 */ /* 0x0007e40008000808 */
.L_x_15:
[----:B------:R-:W-:Y:S05]  /*0890*/  @P3 BREAK.RELIABLE B0 ;  /* 0x0000000000003942 */ /* 0x000fea0003800100 */
[----:B------:R-:W-:Y:S05]  /*08a0*/  @P3 BRA `(.L_x_17) ;  /* 0x0000000000243947 */ /* 0x000fea0003800000 */
[----:B------:R-:W4:Y:S01]  /*08b0*/  LDS R3, [UR8+0x8] ;  /* 0x00000808ff037984 */ /* 0x000f220008000800 */
[----:B--23--:R-:W-:-:S05]  /*08c0*/  IMAD.MOV.U32 R2, RZ, RZ, 0x6000 ;  /* 0x00006000ff027424 */ /* 0x00cfca00078e00ff */
[----:B----4-:R-:W-:-:S04]  /*08d0*/  LOP3.LUT R2, R3, 0x6000, R2, 0xd8, !PT ;  /* 0x0000600003027812 */ /* 0x010fc800078ed802 */
[----:B------:R-:W-:-:S05]  /*08e0*/  LOP3.LUT R2, R2, 0x400000, RZ, 0xb8, !PT ;  /* 0x0040000002027812 */ /* 0x000fca00078eb8ff */
[----:B------:R2:W-:Y:S02]  /*08f0*/  STS [UR8+0x8], R2 ;  /* 0x00000802ff007988 */ /* 0x0005e40008000808 */
.L_x_16:
[----:B------:R-:W-:Y:S05]  /*0900*/  BSYNC.RELIABLE B0 ;  /* 0x0000000000007941 */ /* 0x000fea0003800100 */
.L_x_13:
[----:B--2345:R-:W2:Y:S02]  /*0910*/  @!P3 LDS R2, [UR8+0x8] ;  /* 0x00000808ff02b984 */ /* 0x03cea40008000800 */
[----:B--2---:R-:W-:-:S05]  /*0920*/  @!P3 LOP3.LUT R2, R2, 0x8000, RZ, 0xb8, !PT ;  /* 0x000080000202b812 */ /* 0x004fca00078eb8ff */
[----:B------:R4:W-:Y:S02]  /*0930*/  @!P3 STS [UR8+0x8], R2 ;  /* 0x00000802ff00b988 */ /* 0x0009e40008000808 */
.L_x_17:
[----:B------:R-:W-:Y:S05]  /*0940*/  BSYNC.RECONVERGENT B1 ;  /* 0x0000000000017941 */ /* 0x000fea0003800200 */
.L_x_12:
[----:B------:R-:W-:Y:S05]  /*0950*/  WARPSYNC.ALL ;  /* 0x0000000000007948 */ /* 0x000fea0003800000 */
[----:B------:R-:W-:Y:S01]  /*0960*/  NOP ;  /* 0x0000000000007918 */ /* 0x000fe20000000000 */
[----:B------:R-:W-:Y:S05]  /*0970*/  @P0 BRA `(.L_x_18) ;  /* 0x0000000000300947 */ /* 0x000fea0003800000 */
[----:B--234-:R-:W2:Y:S01]  /*0980*/  S2R R2, SR_LANEID ;  /* 0x0000000000027919 */ /* 0x01cea20000000000 */
[----:B------:R-:W-:Y:S05]  /*0990*/  WARPSYNC.ALL ;  /* 0x0000000000007948 */ /* 0x000fea0003800000 */
[----:B------:R-:W-:Y:S01]  /*09a0*/  NOP ;  /* 0x0000000000007918 */ /* 0x000fe20000000000 */
[----:B--2---:R-:W-:-:S05]  /*09b0*/  IMAD.SHL.U32 R5, R2, 0x4, RZ ;  /* 0x0000000402057824 */ /* 0x004fca00078e00ff */
[----:B------:R-:W2:Y:S01]  /*09c0*/  LDS R7, [R5+UR8] ;  /* 0x0000000805077984 */ /* 0x000ea20008000800 */
[----:B------:R-:W-:-:S05]  /*09d0*/  IADD3 R2, P1, PT, R5, UR24, RZ ;  /* 0x0000001805027c10 */ /* 0x000fca000ff3e0ff */
[----:B------:R-:W-:-:S05]  /*09e0*/  IMAD.X R3, RZ, RZ, UR25, P1 ;  /* 0x00000019ff037e24 */ /* 0x000fca00088e06ff */
[----:B--2---:R5:W2:Y:S01]  /*09f0*/  ATOMG.E.EXCH.STRONG.GPU PT, RZ, [R2], R7 ;  /* 0x0000000702ff73a8 */ /* 0x004aa200041ee100 */
[----:B------:R-:W-:-:S04]  /*0a00*/  DEPBAR {5,4,3,2,1,0} ;  /* 0x0000003f0000791a */ /* 0x000fc80000000000 */
[----:B------:R-:W3:Y:S02]  /*0a10*/  CCTL.E.C.LDCU.IV.DEEP [UR24] ;  /* 0x0000000018007540 */ /* 0x000ee40009c08000 */
[----:B---3--:R5:W-:Y:S01]  /*0a20*/  UTMACCTL.IV [UR24] ;  /* 0x00000000180079b9 */ /* 0x008be20008000000 */
[----:B------:R-:W-:Y:S01]  /*0a30*/  NOP ;  /* 0x0000000000007918 */ /* 0x000fe20000000000 */
.L_x_18:
[----:B------:R-:W-:Y:S05]  /*0a40*/  @P0 BRA `(.L_x_19) ;  /* 0x00000000000c0947 */ /* 0x000fea0003800000 */
[----:B------:R0:W-:Y:S01]  /*0a50*/  UTMACMDFLUSH ;  /* 0x00000000000079b7 */ /* 0x0001e20000000000 */
[----:B------:R-:W-:Y:S05]  /*0a60*/  @P0 BRA `(.L_x_19) ;  /* 0x0000000000040947 */ /* 0x000fea0003800000 */
[----:B------:R-:W-:-:S04]  /*0a70*/  DEPBAR.LE SB0, 0x0 ;  /* 0x000080000000791a */ /* 0x000fc80000000000 */
.L_x_19:
[----:B------:R-:W-:Y:S05]  /*0a80*/  WARPSYNC.ALL ;  /* 0x0000000000007948 */ /* 0x000fea0003800000 */
[----:B------:R-:W-:Y:S01]  /*0a90*/  NOP ;  /* 0x0000000000007918 */ /* 0x000fe20000000000 */
[----:B--2---:R-:W-:Y:S06]  /*0aa0*/  BAR.SYNC.DEFER_BLOCKING 0x0 ;  /* 0x0000000000007b1d */ /* 0x004fec0000010000 */
[----:B------:R-:W-:Y:S02]  /*0ab0*/  BSSY.RECONVERGENT B1, `(.L_x_20) ;  /* 0x000000b000017945 */ /* 0x000fe40003800200 */
[----:B------:R-:W-:Y:S06]  /*0ac0*/  BAR.SYNC.DEFER_BLOCKING 0x0 ;  /* 0x0000000000007b1d */ /* 0x000fec0000010000 */
[----:B------:R2:W-:Y:S01]  /*0ad0*/  @!P0 STS [R11], RZ ;  /* 0x000000ff0b008388 */ /* 0x0005e20000000800 */
[----:B------:R-:W-:Y:S01]  /*0ae0*/  NOP ;  /* 0x0000000000007918 */ /* 0x000fe20000000000 */
[----:B------:R-:W-:Y:S05]  /*0af0*/  @P3 BRA `(.L_x_21) ;  /* 0x0000000000183947 */ /* 0x000fea0003800000 */
[----:B---345:R-:W3:Y:S01]  /*0b00*/  LDS R2, [UR8+0x8] ;  /* 0x00000808ff027984 */ /* 0x038ee20008000800 */
[----:B------:R-:W4:Y:S01]  /*0b10*/  LDC.64 R6, c[0x0][0x388] ;  /* 0x0000e200ff067b82 */ /* 0x000f220000000a00 */
[----:B------:R-:W-:Y:S02]  /*0b20*/  IMAD.MOV.U32 R3, RZ, RZ, 0x70 ;  /* 0x00000070ff037424 */ /* 0x000fe400078e00ff */
[----:B----4-:R4:W-:Y:S03]  /*0b30*/  STS.64 [UR8], R6 ;  /* 0x00000006ff007988 */ /* 0x0109e60008000a08 */
[----:B---3--:R-:W-:-:S05]  /*0b40*/  LOP3.LUT R2, R2, 0x10, R3, 0xd8, !PT ;  /* 0x0000001002027812 */ /* 0x008fca00078ed803 */
[----:B------:R4:W-:Y:S02]  /*0b50*/  STS [UR8+0x8], R2 ;  /* 0x00000802ff007988 */ /* 0x0009e40008000808 */
.L_x_21:
[----:B-----5:R-:W-:Y:S05]  /*0b60*/  BSYNC.RECONVERGENT B1 ;  /* 0x0000000000017941 */ /* 0x020fea0003800200 */
.L_x_20:
[----:B------:R-:W-:Y:S04]  /*0b70*/  BSSY.RECONVERGENT B2, `(.L_x_22) ;  /* 0x000000f000027945 */ /* 0x000fe80003800200 */
[----:B------:R-:W-:Y:S04]  /*0b80*/  BSSY.RELIABLE B1, `(.L_x_23) ;  /* 0x000000c000017945 */ /* 0x000fe80003800100 */
[----:B------:R-:W-:Y:S05]  /*0b90*/  @P3 BRA `(.L_x_24) ;  /* 0x0000000000283947 */ /* 0x000fea0003800000 */
[----:B---34-:R-:W3:Y:S01]  /*0ba0*/  LDS R2, [UR8+0x34] ;  /* 0x00003408ff027984 */ /* 0x018ee20008000800 */
[----:B------:R-:W-:Y:S01]  /*0bb0*/  IMAD.MOV.U32 R3, RZ, RZ, 0x3f000000 ;  /* 0x3f000000ff037424 */ /* 0x000fe200078e00ff */
[----:B------:R-:W-:Y:S05]  /*0bc0*/  @P3 BREAK.RELIABLE B1 ;  /* 0x0000000000013942 */ /* 0x000fea0003800100 */
[----:B---3--:R-:W-:-:S05]  /*0bd0*/  LOP3.LUT R2, R2, 0xff000000, R3, 0xb8, !PT ;  /* 0xff00000002027812 */ /* 0x008fca00078eb803 */
[----:B------:R3:W-:Y:S01]  /*0be0*/  STS [UR8+0x34], R2 ;  /* 0x00003402ff007988 */ /* 0x0007e20008000808 */
[----:B------:R-:W-:Y:S05]  /*0bf0*/  @P3 BRA `(.L_x_25) ;  /* 0x0000000000183947 */ /* 0x000fea0003800000 */
[----:B---3--:R-:W3:Y:S01]  /*0c00*/  LDS R2, [UR8+0x38] ;  /* 0x00003808ff027984 */ /* 0x008ee20008000800 */
[----:B------:R-:W-:-:S05]  /*0c10*/  IMAD.MOV.U32 R3, RZ, RZ, 0xff ;  /* 0x000000ffff037424 */ /* 0x000fca00078e00ff */
[----:B---3--:R-:W-:-:S05]  /*0c20*/  LOP3.LUT R2, R2, 0xff, R3, 0xb8, !PT ;  /* 0x000000ff02027812 */ /* 0x008fca00078eb803 */
[----:B------:R5:W-:Y:S02]  /*0c30*/  STS [UR8+0x38], R2 ;  /* 0x00003802ff007988 */ /* 0x000be40008000808 */
.L_x_24:
[----:B------:R-:W-:Y:S05]  /*0c40*/  BSYNC.RELIABLE B1 ;  /* 0x0000000000017941 */ /* 0x000fea0003800100 */
.L_x_23:
[----:B------:R2:W-:Y:S02]  /*0c50*/  @!P3 STS [UR8+0x20], R12 ;  /* 0x0000200cff00b988 */ /* 0x0005e40008000808 */
.L_x_25:
[----:B------:R-:W-:Y:S05]  /*0c60*/  BSYNC.RECONVERGENT B2 ;  /* 0x0000000000027941 */ /* 0x000fea0003800200 */
.L_x_22:
[----:B------:R-:W-:Y:S05]  /*0c70*/  WARPSYNC.ALL ;  /* 0x0000000000007948 */ /* 0x000fea0003800000 */
[----:B------:R-:W-:Y:S01]  /*0c80*/  NOP ;  /* 0x0000000000007918 */ /* 0x000fe20000000000 */
[----:B------:R-:W2:Y:S01]  /*0c90*/  LDC R5, c[0x0][0x39c] ;  /* 0x0000e700ff057b82 */ /* 0x000ea20000000800 */
[----:B------:R-:W-:Y:S01]  /*0ca0*/  BSSY.RECONVERGENT B2, `(.L_x_26) ;  /* 0x0000010000027945 */ /* 0x000fe20003800200 */
[----:B--2---:R-:W-:-:S05]  /*0cb0*/  VIADD R5, R5, 0xffffffff ;  /* 0xffffffff05057836 */ /* 0x004fca0000000000 */
[----:B------:R2:W-:Y:S01]  /*0cc0*/  @!P3 STS [UR8+0x24], R5 ;  /* 0x00002405ff00b988 */ /* 0x0005e20008000808 */
[----:B------:R-:W-:Y:S05]  /*0cd0*/  @P3 BRA `(.L_x_27) ;  /* 0x0000000000303947 */ /* 0x000fea0003800000 */
[----:B------:R-:W2:Y:S01]  /*0ce0*/  LDS R3, [UR8+0x34] ;  /* 0x00003408ff037984 */ /* 0x000ea20008000800 */
[----:B----4-:R-:W4:Y:S03]  /*0cf0*/  LDC.64 R6, c[0x0][0x3b0] ;  /* 0x0000ec00ff067b82 */ /* 0x010f260000000a00 */
[----:B---3-5:R-:W3:Y:S01]  /*0d00*/  LDS R2, [UR8+0x1c] ;  /* 0x00001c08ff027984 */ /* 0x028ee20008000800 */
        /* <DEDUP_REMOVED lines=9> */
.L_x_27:
[----:B------:R-:W-:Y:S05]  /*0da0*/  BSYNC.RECONVERGENT B2 ;  /* 0x0000000000027941 */ /* 0x000fea0003800200 */
.L_x_26:
[----:B------:R-:W-:Y:S04]  /*0db0*/  BSSY.RECONVERGENT B3, `(.L_x_28) ;  /* 0x000001a000037945 */ /* 0x000fe80003800200 */
[----:B------:R-:W-:Y:S04]  /*0dc0*/  BSSY.RELIABLE B2, `(.L_x_29) ;  /* 0x0000015000027945 */ /* 0x000fe80003800100 */
[----:B------:R-:W-:Y:S05]  /*0dd0*/  @P3 BRA `(.L_x_30) ;  /* 0x0000000000203947 */ /* 0x000fea0003800000 */
[----:B---345:R-:W3:Y:S02]  /*0de0*/  LDS R2, [UR8+0x34] ;  /* 0x00003408ff027984 */ /* 0x038ee40008000800 */
[----:B---3--:R-:W-:-:S05]  /*0df0*/  LOP3.LUT R2, R2, 0x38, RZ, 0xb8, !PT ;  /* 0x0000003802027812 */ /* 0x008fca00078eb8ff */
[----:B------:R3:W-:Y:S01]  /*0e00*/  STS [UR8+0x34], R2 ;  /* 0x00003402ff007988 */ /* 0x0007e20008000808 */
[----:B------:R-:W-:Y:S05]  /*0e10*/  @P3 BRA `(.L_x_31) ;  /* 0x0000000000203947 */ /* 0x000fea0003800000 */
[----:B---3--:R-:W3:Y:S01]  /*0e20*/  LDS R2, [UR8+0x8] ;  /* 0x00000808ff027984 */ /* 0x008ee20008000800 */
[----:B------:R-:W-:-:S05]  /*0e30*/  IMAD.MOV.U32 R3, RZ, RZ, 0x780 ;  /* 0x00000780ff037424 */ /* 0x000fca00078e00ff */
[----:B---3--:R-:W-:-:S05]  /*0e40*/  LOP3.LUT R2, R2, 0x300, R3, 0xd8, !PT ;  /* 0x0000030002027812 */ /* 0x008fca00078ed803 */
[----:B------:R3:W-:Y:S02]  /*0e50*/  STS [UR8+0x8], R2 ;  /* 0x00000802ff007988 */ /* 0x0007e40008000808 */
.L_x_30:
[----:B------:R-:W-:Y:S05]  /*0e60*/  @P3 BRA `(.L_x_32) ;  /* 0x0000000000283947 */ /* 0x000fea0003800000 */
[----:B---345:R-:W3:Y:S02]  /*0e70*/  LDS R2, [UR8+0x8] ;  /* 0x00000808ff027984 */ /* 0x038ee40008000800 */
[----:B---3--:R-:W-:-:S05]  /*0e80*/  LOP3.LUT R2, R2, 0x1800, RZ, 0xb8, !PT ;  /* 0x0000180002027812 */ /* 0x008fca00078eb8ff */
[----:B------:R4:W-:Y:S02]  /*0e90*/  STS [UR8+0x8], R2 ;  /* 0x00000802ff007988 */ /* 0x0009e40008000808 */
.L_x_31:
[----:B------:R-:W-:Y:S05]  /*0ea0*/  @P3 BREAK.RELIABLE B2 ;  /* 0x0000000000023942 */ /* 0x000fea0003800100 */
[----:B------:R-:W-:Y:S05]  /*0eb0*/  @P3 BRA `(.L_x_33) ;  /* 0x0000000000243947 */ /* 0x000fea0003800000 */
[----:B---34-:R-:W3:Y:S01]  /*0ec0*/  LDS R2, [UR8+0x8] ;  /* 0x00000808ff027984 */ /* 0x018ee20008000800 */
[----:B------:R-:W-:-:S05]  /*0ed0*/  IMAD.MOV.U32 R3, RZ, RZ, 0x6000 ;  /* 0x00006000ff037424 */ /* 0x000fca00078e00ff */
[----:B---3--:R-:W-:-:S04]  /*0ee0*/  LOP3.LUT R2, R2, 0x6000, R3, 0xd8, !PT ;  /* 0x0000600002027812 */ /* 0x008fc800078ed803 */
[----:B------:R-:W-:-:S05]  /*0ef0*/  LOP3.LUT R2, R2, 0x400000, RZ, 0xb8, !PT ;  /* 0x0040000002027812 */ /* 0x000fca00078eb8ff */
[----:B------:R3:W-:Y:S02]  /*0f00*/  STS [UR8+0x8], R2 ;  /* 0x00000802ff007988 */ /* 0x0007e40008000808 */
.L_x_32:
[----:B------:R-:W-:Y:S05]  /*0f10*/  BSYNC.RELIABLE B2 ;  /* 0x0000000000027941 */ /* 0x000fea0003800100 */
.L_x_29:
[----:B---345:R-:W3:Y:S02]  /*0f20*/  @!P3 LDS R2, [UR8+0x8] ;  /* 0x00000808ff02b984 */ /* 0x038ee40008000800 */
[----:B---3--:R-:W-:-:S05]  /*0f30*/  @!P3 LOP3.LUT R2, R2, 0x8000, RZ, 0xb8, !PT ;  /* 0x000080000202b812 */ /* 0x008fca00078eb8ff */
[----:B------:R5:W-:Y:S02]  /*0f40*/  @!P3 STS [UR8+0x8], R2 ;  /* 0x00000802ff00b988 */ /* 0x000be40008000808 */
.L_x_33:
[----:B------:R-:W-:Y:S05]  /*0f50*/  BSYNC.RECONVERGENT B3 ;  /* 0x0000000000037941 */ /* 0x000fea0003800200 */
.L_x_28:
[----:B------:R-:W-:Y:S05]  /*0f60*/  WARPSYNC.ALL ;  /* 0x0000000000007948 */ /* 0x000fea0003800000 */
[----:B------:R-:W-:Y:S01]  /*0f70*/  NOP ;  /* 0x0000000000007918 */ /* 0x000fe20000000000 */
[----:B------:R-:W-:-:S04]  /*0f80*/  UIADD3 UR5, UPT, UPT, UR4, 0x80, URZ ;  /* 0x0000008004057890 */ /* 0x000fc8000fffe0ff */
[----:B------:R-:W-:-:S04]  /*0f90*/  UIADD3 UR26, UP0, UPT, UR5, UR20, URZ ;  /* 0x00000014051a7290 */ /* 0x000fc8000ff1e0ff */
[----:B------:R-:W-:Y:S01]  /*0fa0*/  ULEA.HI.X.SX32 UR27, UR5, UR21, 0x1, UP0 ;  /* 0x00000015051b7291 */ /* 0x000fe200080f0eff */
[----:B------:R-:W-:Y:S11]  /*0fb0*/  @P0 BRA `(.L_x_34) ;  /* 0x0000000000300947 */ /* 0x000ff60003800000 */
[----:B---345:R-:W3:Y:S01]  /*0fc0*/  S2R R2, SR_LANEID ;  /* 0x0000000000027919 */ /* 0x038ee20000000000 */
[----:B------:R-:W-:Y:S05]  /*0fd0*/  WARPSYNC.ALL ;  /* 0x0000000000007948 */ /* 0x000fea0003800000 */
[----:B------:R-:W-:Y:S01]  /*0fe0*/  NOP ;  /* 0x0000000000007918 */ /* 0x000fe20000000000 */
[----:B---3--:R-:W-:-:S05]  /*0ff0*/  IMAD.SHL.U32 R6, R2, 0x4, RZ ;  /* 0x0000000402067824 */ /* 0x008fca00078e00ff */
[----:B------:R-:W3:Y:S01]  /*1000*/  LDS R7, [R6+UR8] ;  /* 0x0000000806077984 */ /* 0x000ee20008000800 */
[----:B------:R-:W-:-:S05]  /*1010*/  IADD3 R2, P1, PT, R6, UR26, RZ ;  /* 0x0000001a06027c10 */ /* 0x000fca000ff3e0ff */
[----:B------:R-:W-:-:S05]  /*1020*/  IMAD.X R3, RZ, RZ, UR27, P1 ;  /* 0x0000001bff037e24 */ /* 0x000fca00088e06ff */
[----:B---3--:R3:W4:Y:S01]  /*1030*/  ATOMG.E.EXCH.STRONG.GPU PT, RZ, [R2], R7 ;  /* 0x0000000702ff73a8 */ /* 0x00872200041ee100 */
[----:B------:R-:W-:-:S04]  /*1040*/  DEPBAR {5,4,3,2,1,0} ;  /* 0x0000003f0000791a */ /* 0x000fc80000000000 */
[----:B------:R-:W5:Y:S02]  /*1050*/  CCTL.E.C.LDCU.IV.DEEP [UR26] ;  /* 0x000000001a007540 */ /* 0x000f640009c08000 */
[----:B-----5:R3:W-:Y:S01]  /*1060*/  UTMACCTL.IV [UR26] ;  /* 0x000000001a0079b9 */ /* 0x0207e20008000000 */
[----:B------:R-:W-:Y:S01]  /*1070*/  NOP ;  /* 0x0000000000007918 */ /* 0x000fe20000000000 */
.L_x_34:
[----:B------:R-:W-:Y:S05]  /*1080*/  @P0 BRA `(.L_x_35) ;  /* 0x00000000000c0947 */ /* 0x000fea0003800000 */
[----:B------:R0:W-:Y:S01]  /*1090*/  UTMACMDFLUSH ;  /* 0x00000000000079b7 */ /* 0x0001e20000000000 */
[----:B------:R-:W-:Y:S05]  /*10a0*/  @P0 BRA `(.L_x_35) ;  /* 0x0000000000040947 */ /* 0x000fea0003800000 */
[----:B------:R-:W-:-:S04]  /*10b0*/  DEPBAR.LE SB0, 0x0 ;  /* 0x000080000000791a */ /* 0x000fc80000000000 */
.L_x_35:
[----:B------:R-:W-:Y:S05]  /*10c0*/  WARPSYNC.ALL ;  /* 0x0000000000007948 */ /* 0x000fea0003800000 */
[----:B------:R-:W-:Y:S01]  /*10d0*/  NOP ;  /* 0x0000000000007918 */ /* 0x000fe20000000000 */
[----:B----4-:R-:W-:Y:S06]  /*10e0*/  BAR.SYNC.DEFER_BLOCKING 0x0 ;  /* 0x0000000000007b1d */ /* 0x010fec0000010000 */
[----:B------:R-:W-:Y:S02]  /*10f0*/  BSSY.RECONVERGENT B3, `(.L_x_36) ;  /* 0x000000b000037945 */ /* 0x000fe40003800200 */
[----:B------:R-:W-:Y:S06]  /*1100*/  BAR.SYNC.DEFER_BLOCKING 0x0 ;  /* 0x0000000000007b1d */ /* 0x000fec0000010000 */
[----:B------:R4:W-:Y:S01]  /*1110*/  @!P0 STS [R11], RZ ;  /* 0x000000ff0b008388 */ /* 0x0009e20000000800 */
[----:B------:R-:W-:Y:S01]  /*1120*/  NOP ;  /* 0x0000000000007918 */ /* 0x000fe20000000000 */
[----:B------:R-:W-:Y:S05]  /*1130*/  @P3 BRA `(.L_x_37) ;  /* 0x0000000000183947 */ /* 0x000fea0003800000 */
[----:B---3-5:R-:W3:Y:S01]  /*1140*/  LDS R2, [UR8+0x8] ;  /* 0x00000808ff027984 */ /* 0x028ee20008000800 */
[----:B------:R-:W5:Y:S01]  /*1150*/  LDC.64 R6, c[0x0][0x390] ;  /* 0x0000e400ff067b82 */ /* 0x000f620000000a00 */
[----:B------:R-:W-:Y:S02]  /*1160*/  IMAD.MOV.U32 R3, RZ, RZ, 0x70 ;  /* 0x00000070ff037424 */ /* 0x000fe400078e00ff */
[----:B-----5:R5:W-:Y:S03]  /*1170*/  STS.64 [UR8], R6 ;  /* 0x00000006ff007988 */ /* 0x020be60008000a08 */
[----:B---3--:R-:W-:-:S05]  /*1180*/  LOP3.LUT R2, R2, 0x10, R3, 0xd8, !PT ;  /* 0x0000001002027812 */ /* 0x008fca00078ed803 */
[----:B------:R5:W-:Y:S02]  /*1190*/  STS [UR8+0x8], R2 ;  /* 0x00000802ff007988 */ /* 0x000be40008000808 */
.L_x_37:
[----:B---3--:R-:W-:Y:S05]  /*11a0*/  BSYNC.RECONVERGENT B3 ;  /* 0x0000000000037941 */ /* 0x008fea0003800200 */
.L_x_36:
[----:B------:R-:W-:Y:S04]  /*11b0*/  BSSY.RECONVERGENT B4, `(.L_x_38) ;  /* 0x0000011000047945 */ /* 0x000fe80003800200 */
[----:B------:R-:W-:Y:S04]  /*11c0*/  BSSY.RELIABLE B3, `(.L_x_39) ;  /* 0x000000e000037945 */ /* 0x000fe80003800100 */
[----:B------:R-:W-:Y:S05]  /*11d0*/  @P3 BRA `(.L_x_40) ;  /* 0x0000000000243947 */ /* 0x000fea0003800000 */
[----:B-----5:R-:W3:Y:S01]  /*11e0*/  LDS R2, [UR8+0x34] ;  /* 0x00003408ff027984 */ /* 0x020ee20008000800 */
[----:B------:R-:W-:-:S05]  /*11f0*/  IMAD.MOV.U32 R3, RZ, RZ, 0x3f000000 ;  /* 0x3f000000ff037424 */ /* 0x000fca00078e00ff */
[----:B---3--:R-:W-:-:S05]  /*1200*/  LOP3.LUT R2, R2, 0xff000000, R3, 0xb8, !PT ;  /* 0xff00000002027812 */ /* 0x008fca00078eb803 */
[----:B------:R3:W-:Y:S01]  /*1210*/  STS [UR8+0x34], R2 ;  /* 0x00003402ff007988 */ /* 0x0007e20008000808 */
[----:B------:R-:W-:Y:S05]  /*1220*/  @P3 BRA `(.L_x_41) ;  /* 0x00000000001c3947 */ /* 0x000fea0003800000 */
[----:B---3--:R-:W3:Y:S01]  /*1230*/  LDS R2, [UR8+0x38] ;  /* 0x00003808ff027984 */ /* 0x008ee20008000800 */
[----:B------:R-:W-:-:S05]  /*1240*/  IMAD.MOV.U32 R3, RZ, RZ, 0x7f ;  /* 0x0000007fff037424 */ /* 0x000fca00078e00ff */
[----:B---3--:R-:W-:-:S05]  /*1250*/  LOP3.LUT R2, R2, 0xff, R3, 0xb8, !PT ;  /* 0x000000ff02027812 */ /* 0x008fca00078eb803 */
[----:B------:R3:W-:Y:S02]  /*1260*/  STS [UR8+0x38], R2 ;  /* 0x00003802ff007988 */ /* 0x0007e40008000808 */
.L_x_40:
[----:B------:R-:W-:Y:S05]  /*1270*/  @P3 BREAK.RELIABLE B3 ;  /* 0x0000000000033942 */ /* 0x000fea0003800100 */
[----:B------:R-:W-:Y:S05]  /*1280*/  @P3 BRA `(.L_x_42) ;  /* 0x00000000000c3947 */ /* 0x000fea0003800000 */
[----:B------:R2:W-:Y:S02]  /*1290*/  STS [UR8+0x20], R5 ;  /* 0x00002005ff007988 */ /* 0x0005e40008000808 */
.L_x_41:
[----:B------:R-:W-:Y:S05]  /*12a0*/  BSYNC.RELIABLE B3 ;  /* 0x0000000000037941 */ /* 0x000fea0003800100 */
.L_x_39:
[----:B------:R2:W-:Y:S02]  /*12b0*/  @!P3 STS [UR8+0x24], R4 ;  /* 0x00002404ff00b988 */ /* 0x0005e40008000808 */
.L_x_42:
[----:B------:R-:W-:Y:S05]  /*12c0*/  BSYNC.RECONVERGENT B4 ;  /* 0x0000000000047941 */ /* 0x000fea0003800200 */
.L_x_38:
[----:B------:R-:W-:Y:S05]  /*12d0*/  WARPSYNC.ALL ;  /* 0x0000000000007948 */ /* 0x000fea0003800000 */
[----:B------:R-:W-:Y:S01]  /*12e0*/  NOP ;  /* 0x0000000000007918 */ /* 0x000fe20000000000 */
[----:B------:R-:W-:Y:S04]  /*12f0*/  BSSY.RECONVERGENT B4, `(.L_x_43) ;  /* 0x000000e000047945 */ /* 0x000fe80003800200 */
[----:B------:R-:W-:Y:S05]  /*1300*/  @P3 BRA `(.L_x_44) ;  /* 0x0000000000303947 */ /* 0x000fea0003800000 */
[----:B------:R-:W2:Y:S02]  /*1310*/  LDS R3, [UR8+0x34] ;  /* 0x00003408ff037984 */ /* 0x000ea40008000800 */
[----:B--2---:R-:W2:Y:S02]  /*1320*/  LDC.64 R4, c[0x0][0x3b8] ;  /* 0x0000ee00ff047b82 */ /* 0x004ea40000000a00 */
[----:B---3-5:R-:W3:Y:S01]  /*1330*/  LDS R2, [UR8+0x1c] ;  /* 0x00001c08ff027984 */ /* 0x028ee20008000800 */
[C---:B--2---:R-:W-:Y:S01]  /*1340*/  SHF.L.U64.HI R5, R4.reuse, 0x1, R5 ;  /* 0x0000000104057819 */ /* 0x044fe20000010205 */
[----:B------:R-:W-:-:S03]  /*1350*/  IMAD.SHL.U32 R4, R4, 0x2, RZ ;  /* 0x0000000204047824 */ /* 0x000fc600078e00ff */
[--C-:B------:R-:W-:Y:S02]  /*1360*/  SHF.R.U32.HI R7, RZ, 0x4, R5.reuse ;  /* 0x00000004ff077819 */ /* 0x100fe40000011605 */
[----:B------:R-:W-:-:S05]  /*1370*/  SHF.R.U64 R4, R4, 0x4, R5 ;  /* 0x0000000404047819 */ /* 0x000fca0000001205 */
[----:B------:R2:W-:Y:S01]  /*1380*/  STS [UR8+0xc], R4 ;  /* 0x00000c04ff007988 */ /* 0x0005e20008000808 */
[----:B------:R-:W-:Y:S02]  /*1390*/  LOP3.LUT R3, R3, 0x7, RZ, 0xb8, !PT ;  /* 0x0000000703037812 */ /* 0x000fe400078eb8ff */
[----:B---3--:R-:W-:-:S03]  /*13a0*/  LOP3.LUT R2, R2, 0xf, R7, 0xb8, !PT ;  /* 0x0000000f02027812 */ /* 0x008fc600078eb807 */
[----:B------:R2:W-:Y:S04]  /*13b0*/  STS [UR8+0x34], R3 ;  /* 0x00003403ff007988 */ /* 0x0005e80008000808 */
[----:B------:R2:W-:Y:S02]  /*13c0*/  STS [UR8+0x1c], R2 ;  /* 0x00001c02ff007988 */ /* 0x0005e40008000808 */
.L_x_44:
[----:B------:R-:W-:Y:S05]  /*13d0*/  BSYNC.RECONVERGENT B4 ;  /* 0x0000000000047941 */ /* 0x000fea0003800200 */
.L_x_43:
[----:B------:R-:W-:Y:S04]  /*13e0*/  BSSY.RECONVERGENT B5, `(.L_x_45) ;  /* 0x000001a000057945 */ /* 0x000fe80003800200 */
[----:B------:R-:W-:Y:S04]  /*13f0*/  BSSY.RELIABLE B4, `(.L_x_46) ;  /* 0x0000015000047945 */ /* 0x000fe80003800100 */
[----:B------:R-:W-:Y:S05]  /*1400*/  @P3 BRA `(.L_x_47) ;  /* 0x0000000000203947 */ /* 0x000fea0003800000 */
[----:B--23-5:R-:W2:Y:S02]  /*1410*/  LDS R2, [UR8+0x34] ;  /* 0x00003408ff027984 */ /* 0x02cea40008000800 */
[----:B--2---:R-:W-:-:S05]  /*1420*/  LOP3.LUT R2, R2, 0x38, RZ, 0xb8, !PT ;  /* 0x0000003802027812 */ /* 0x004fca00078eb8ff */
[----:B------:R2:W-:Y:S01]  /*1430*/  STS [UR8+0x34], R2 ;  /* 0x00003402ff007988 */ /* 0x0005e20008000808 */
[----:B------:R-:W-:Y:S05]  /*1440*/  @P3 BRA `(.L_x_48) ;  /* 0x0000000000203947 */ /* 0x000fea0003800000 */
[----:B--2---:R-:W2:Y:S01]  /*1450*/  LDS R2, [UR8+0x8] ;  /* 0x00000808ff027984 */ /* 0x004ea20008000800 */
[----:B------:R-:W-:-:S05]  /*1460*/  IMAD.MOV.U32 R3, RZ, RZ, 0x780 ;  /* 0x00000780ff037424 */ /* 0x000fca00078e00ff */
[----:B--2---:R-:W-:-:S05]  /*1470*/  LOP3.LUT R2, R2, 0x300, R3, 0xd8, !PT ;  /* 0x0000030002027812 */ /* 0x004fca00078ed803 */
[----:B------:R2:W-:Y:S02]  /*1480*/  STS [UR8+0x8], R2 ;  /* 0x00000802ff007988 */ /* 0x0005e40008000808 */
.L_x_47:
[----:B------:R-:W-:Y:S05]  /*1490*/  @P3 BRA `(.L_x_49) ;  /* 0x0000000000283947 */ /* 0x000fea0003800000 */
[----:B--23-5:R-:W2:Y:S02]  /*14a0*/  LDS R2, [UR8+0x8] ;  /* 0x00000808ff027984 */ /* 0x02cea40008000800 */
[----:B--2---:R-:W-:-:S05]  /*14b0*/  LOP3.LUT R2, R2, 0x1800, RZ, 0xb8, !PT ;  /* 0x0000180002027812 */ /* 0x004fca00078eb8ff */
[----:B------:R3:W-:Y:S02]  /*14c0*/  STS [UR8+0x8], R2 ;  /* 0x00000802ff007988 */ /* 0x0007e40008000808 */
.L_x_48:
[----:B------:R-:W-:Y:S05]  /*14d0*/  @P3 BREAK.RELIABLE B4 ;  /* 0x0000000000043942 */ /* 0x000fea0003800100 */
[----:B------:R-:W-:Y:S05]  /*14e0*/  @P3 BRA `(.L_x_50) ;  /* 0x0000000000243947 */ /* 0x000fea0003800000 */
[----:B--23--:R-:W2:Y:S01]  /*14f0*/  LDS R2, [UR8+0x8] ;  /* 0x00000808ff027984 */ /* 0x00cea20008000800 */
[----:B------:R-:W-:-:S05]  /*1500*/  IMAD.MOV.U32 R3, RZ, RZ, 0x6000 ;  /* 0x00006000ff037424 */ /* 0x000fca00078e00ff */
[----:B--2---:R-:W-:-:S04]  /*1510*/  LOP3.LUT R2, R2, 0x6000, R3, 0xd8, !PT ;  /* 0x0000600002027812 */ /* 0x004fc800078ed803 */
[----:B------:R-:W-:-:S05]  /*1520*/  LOP3.LUT R2, R2, 0x400000, RZ, 0xb8, !PT ;  /* 0x0040000002027812 */ /* 0x000fca00078eb8ff */
[----:B------:R2:W-:Y:S02]  /*1530*/  STS [UR8+0x8], R2 ;  /* 0x00000802ff007988 */ /* 0x0005e40008000808 */
.L_x_49:
[----:B------:R-:W-:Y:S05]  /*1540*/  BSYNC.RELIABLE B4 ;  /* 0x0000000000047941 */ /* 0x000fea0003800100 */
.L_x_46:
[----:B--23-5:R-:W2:Y:S02]  /*1550*/  @!P3 LDS R2, [UR8+0x8] ;  /* 0x00000808ff02b984 */ /* 0x02cea40008000800 */
[----:B--2---:R-:W-:-:S05]  /*1560*/  @!P3 LOP3.LUT R2, R2, 0x8000, RZ, 0xb8, !PT ;  /* 0x000080000202b812 */ /* 0x004fca00078eb8ff */
[----:B------:R5:W-:Y:S02]  /*1570*/  @!P3 STS [UR8+0x8], R2 ;  /* 0x00000802ff00b988 */ /* 0x000be40008000808 */
.L_x_50:
[----:B------:R-:W-:Y:S05]  /*1580*/  BSYNC.RECONVERGENT B5 ;  /* 0x0000000000057941 */ /* 0x000fea0003800200 */
.L_x_45:
[----:B------:R-:W-:Y:S05]  /*1590*/  WARPSYNC.ALL ;  /* 0x0000000000007948 */ /* 0x000fea0003800000 */
[----:B------:R-:W-:Y:S01]  /*15a0*/  NOP ;  /* 0x0000000000007918 */ /* 0x000fe20000000000 */
[----:B------:R-:W-:-:S04]  /*15b0*/  UIADD3 UR4, UPT, UPT, UR4, 0x100, URZ ;  /* 0x0000010004047890 */ /* 0x000fc8000fffe0ff */
[----:B------:R-:W-:-:S04]  /*15c0*/  UIADD3 UR20, UP0, UPT, UR4, UR20, URZ ;  /* 0x0000001404147290 */ /* 0x000fc8000ff1e0ff */
[----:B------:R-:W-:Y:S01]  /*15d0*/  ULEA.HI.X.SX32 UR21, UR4, UR21, 0x1, UP0 ;  /* 0x0000001504157291 */ /* 0x000fe200080f0eff */
[----:B------:R-:W-:Y:S11]  /*15e0*/  @P0 BRA `(.L_x_51) ;  /* 0x0000000000300947 */ /* 0x000ff60003800000 */
[----:B--23-5:R-:W2:Y:S01]  /*15f0*/  S2R R2, SR_LANEID ;  /* 0x0000000000027919 */ /* 0x02cea20000000000 */
[----:B------:R-:W-:Y:S05]  /*1600*/  WARPSYNC.ALL ;  /* 0x0000000000007948 */ /* 0x000fea0003800000 */
[----:B------:R-:W-:Y:S01]  /*1610*/  NOP ;  /* 0x0000000000007918 */ /* 0x000fe20000000000 */
[----:B--2---:R-:W-:-:S05]  /*1620*/  IMAD.SHL.U32 R4, R2, 0x4, RZ ;  /* 0x0000000402047824 */ /* 0x004fca00078e00ff */
[----:B------:R-:W2:Y:S01]  /*1630*/  LDS R5, [R4+UR8] ;  /* 0x0000000804057984 */ /* 0x000ea20008000800 */
[----:B------:R-:W-:-:S05]  /*1640*/  IADD3 R2, P1, PT, R4, UR20, RZ ;  /* 0x0000001404027c10 */ /* 0x000fca000ff3e0ff */
[----:B------:R-:W-:-:S05]  /*1650*/  IMAD.X R3, RZ, RZ, UR21, P1 ;  /* 0x00000015ff037e24 */ /* 0x000fca00088e06ff */
[----:B--2---:R2:W3:Y:S01]  /*1660*/  ATOMG.E.EXCH.STRONG.GPU PT, RZ, [R2], R5 ;  /* 0x0000000502ff73a8 */ /* 0x0044e200041ee100 */
[----:B------:R-:W-:-:S04]  /*1670*/  DEPBAR {5,4,3,2,1,0} ;  /* 0x0000003f0000791a */ /* 0x000fc80000000000 */
[----:B------:R-:W5:Y:S02]  /*1680*/  CCTL.E.C.LDCU.IV.DEEP [UR20] ;  /* 0x0000000014007540 */ /* 0x000f640009c08000 */
[----:B-----5:R2:W-:Y:S01]  /*1690*/  UTMACCTL.IV [UR20] ;  /* 0x00000000140079b9 */ /* 0x0205e20008000000 */
[----:B------:R-:W-:Y:S01]  /*16a0*/  NOP ;  /* 0x0000000000007918 */ /* 0x000fe20000000000 */
.L_x_51:
[----:B------:R-:W-:Y:S05]  /*16b0*/  @P0 BRA `(.L_x_52) ;  /* 0x00000000000c0947 */ /* 0x000fea0003800000 */
[----:B------:R0:W-:Y:S01]  /*16c0*/  UTMACMDFLUSH ;  /* 0x00000000000079b7 */ /* 0x0001e20000000000 */
[----:B------:R-:W-:Y:S05]  /*16d0*/  @P0 BRA `(.L_x_52) ;  /* 0x0000000000040947 */ /* 0x000fea0003800000 */
[----:B------:R-:W-:-:S04]  /*16e0*/  DEPBAR.LE SB0, 0x0 ;  /* 0x000080000000791a */ /* 0x000fc80000000000 */
.L_x_52:
[----:B------:R-:W-:Y:S05]  /*16f0*/  WARPSYNC.ALL ;  /* 0x0000000000007948 */ /* 0x000fea0003800000 */
[----:B------:R-:W-:Y:S01]  /*1700*/  NOP ;  /* 0x0000000000007918 */ /* 0x000fe20000000000 */
[----:B---3--:R-:W-:Y:S01]  /*1710*/  BAR.SYNC.DEFER_BLOCKING 0x0 ;  /* 0x0000000000007b1d */ /* 0x008fe20000010000 */
[----:B--2--5:R-:W-:Y:S01]  /*1720*/  SHF.R.U32.HI R2, RZ, 0x5, R0 ;  /* 0x00000005ff027819 */ /* 0x024fe20000011600 */
[----:B------:R-:W-:-:S03]  /*1730*/  USHF.L.U32 UR15, UR15, 0x8, URZ ;  /* 0x000000080f0f7899 */ /* 0x000fc600080006ff */
[----:B------:R-:W-:Y:S01]  /*1740*/  R2UR UR22, R2 ;  /* 0x00000000021672ca */ /* 0x000fe200000e0000 */
[----:B------:R-:W-:Y:S01]  /*1750*/  VOTEU.ALL UP0, P3 ;  /* 0x0000000000ff7886 */ /* 0x000fe20001800000 */
[----:B------:R-:W-:Y:S01]  /*1760*/  UMOV UR4, 0x1 ;  /* 0x0000000100047882 */ /* 0x000fe20000000000 */
[----:B------:R-:W-:Y:S01]  /*1770*/  VOTEU.ALL UP1, P3 ;  /* 0x0000000000ff7886 */ /* 0x000fe20001820000 */
[----:B------:R-:W-:Y:S02]  /*1780*/  BSSY.RECONVERGENT B5, `(.L_x_53) ;  /* 0x0000018000057945 */ /* 0x000fe40003800200 */
[----:B------:R-:W-:-:S04]  /*1790*/  @!UP0 UIADD3 UR10, UPT, UPT, -UR4, 0x100000, URZ ;  /* 0x00100000040a8890 */ /* 0x000fc8000fffe1ff */
[----:B------:R-:W-:Y:S02]  /*17a0*/  @!UP0 USHF.L.U32 UR11, UR10, 0xb, URZ ;  /* 0x0000000b0a0b8899 */ /* 0x000fe400080006ff */
[----:B------:R-:W-:Y:S02]  /*17b0*/  @!UP0 USHF.L.U32 UR10, UR10, 0x1, URZ ;  /* 0x000000010a0a8899 */ /* 0x000fe400080006ff */
[----:B------:R-:W-:-:S04]  /*17c0*/  @!UP0 UIADD3 UR4, UPT, UPT, -UR4, 0x100000, URZ ;  /* 0x0010000004048890 */ /* 0x000fc8000fffe1ff */
[----:B------:R-:W-:Y:S02]  /*17d0*/  @!UP0 USHF.L.U32 UR5, UR4, 0xb, URZ ;  /* 0x0000000b04058899 */ /* 0x000fe400080006ff */
[----:B------:R-:W-:Y:S01]  /*17e0*/  @!UP0 USHF.L.U32 UR4, UR4, 0x1, URZ ;  /* 0x0000000104048899 */ /* 0x000fe200080006ff */
[----:B------:R-:W-:Y:S01]  /*17f0*/  VOTEU.ALL UP0, P3 ;  /* 0x0000000000ff7886 */ /* 0x000fe20001800000 */
[----:B------:R-:W2:Y:S04]  /*1800*/  FENCE.VIEW.ASYNC.S ;  /* 0x00000000000073c6 */ /* 0x000ea80000000000 */
[----:B--2---:R2:W3:Y:S06]  /*1810*/  @!UP0 SYNCS.EXCH.64 URZ, [UR8+0x30000], UR10 ;  /* 0x0300000a08ff85b2 */ /* 0x0044ec0008000100 */
[----:B------:R2:W3:Y:S02]  /*1820*/  @!UP1 SYNCS.EXCH.64 URZ, [UR8+0x30020], UR4 ;  /* 0x0300200408ff95b2 */ /* 0x0004e40008000100 */
[----:B---3--:R-:W-:Y:S06]  /*1830*/  BAR.SYNC.DEFER_BLOCKING 0x0 ;  /* 0x0000000000007b1d */ /* 0x008fec0000010000 */
[----:B------:R-:W-:Y:S05]  /*1840*/  @P3 BRA `(.L_x_54) ;  /* 0x00000000002c3947 */ /* 0x000fea0003800000 */
[----:B--2---:R-:W-:Y:S02]  /*1850*/  UMOV UR4, 0x1 ;  /* 0x0000000100047882 */ /* 0x004fe40000000000 */
[----:B------:R-:W-:-:S04]  /*1860*/  UIADD3 UR10, UPT, UPT, -UR4, 0x100000, URZ ;  /* 0x00100000040a7890 */ /* 0x000fc8000fffe1ff */
[----:B------:R-:W-:Y:S02]  /*1870*/  USHF.L.U32 UR11, UR10, 0xb, URZ ;  /* 0x0000000b0a0b7899 */ /* 0x000fe400080006ff */
[----:B------:R-:W-:Y:S02]  /*1880*/  USHF.L.U32 UR10, UR10, 0x1, URZ ;  /* 0x000000010a0a7899 */ /* 0x000fe400080006ff */
[----:B------:R-:W-:-:S04]  /*1890*/  UIADD3 UR4, UPT, UPT, -UR4, 0x100000, URZ ;  /* 0x0010000004047890 */ /* 0x000fc8000fffe1ff */
[----:B------:R-:W-:Y:S02]  /*18a0*/  USHF.L.U32 UR5, UR4, 0xb, URZ ;  /* 0x0000000b04057899 */ /* 0x000fe400080006ff */
[----:B------:R-:W-:Y:S01]  /*18b0*/  USHF.L.U32 UR4, UR4, 0x1, URZ ;  /* 0x0000000104047899 */ /* 0x000fe200080006ff */
[----:B------:R-:W2:Y:S03]  /*18c0*/  FENCE.VIEW.ASYNC.S ;  /* 0x00000000000073c6 */ /* 0x000ea60000000000 */
[----:B--2---:R3:W5:Y:S08]  /*18d0*/  SYNCS.EXCH.64 URZ, [UR8+0x30008], UR10 ;  /* 0x0300080a08ff75b2 */ /* 0x0047700008000100 */
[----:B------:R3:W2:Y:S02]  /*18e0*/  SYNCS.EXCH.64 URZ, [UR8+0x30028], UR4 ;  /* 0x0300280408ff75b2 */ /* 0x0006a40008000100 */
[----:B---3--:R-:W-:Y:S01]  /*18f0*/  NOP ;  /* 0x0000000000007918 */ /* 0x008fe20000000000 */
.L_x_54:
[----:B--2---:R-:W-:Y:S05]  /*1900*/  BSYNC.RECONVERGENT B5 ;  /* 0x0000000000057941 */ /* 0x004fea0003800200 */
.L_x_53:
[----:B-----5:R-:W-:Y:S06]  /*1910*/  BAR.SYNC.DEFER_BLOCKING 0x0 ;  /* 0x0000000000007b1d */ /* 0x020fec0000010000 */
[----:B------:R-:W-:Y:S04]  /*1920*/  BSSY.RECONVERGENT B5, `(.L_x_55) ;  /* 0x000000d000057945 */ /* 0x000fe80003800200 */
[----:B------:R-:W-:Y:S05]  /*1930*/  @P3 BRA `(.L_x_56) ;  /* 0x00000000002c3947 */ /* 0x000fea0003800000 */
[----:B------:R-:W-:Y:S02]  /*1940*/  UMOV UR4, 0x1 ;  /* 0x0000000100047882 */ /* 0x000fe40000000000 */
[----:B------:R-:W-:-:S04]  /*1950*/  UIADD3 UR10, UPT, UPT, -UR4, 0x100000, URZ ;  /* 0x00100000040a7890 */ /* 0x000fc8000fffe1ff */
[----:B------:R-:W-:Y:S02]  /*1960*/  USHF.L.U32 UR11, UR10, 0xb, URZ ;  /* 0x0000000b0a0b7899 */ /* 0x000fe400080006ff */
[----:B------:R-:W-:Y:S02]  /*1970*/  USHF.L.U32 UR10, UR10, 0x1, URZ ;  /* 0x000000010a0a7899 */ /* 0x000fe400080006ff */
[----:B------:R-:W-:-:S04]  /*1980*/  UIADD3 UR4, UPT, UPT, -UR4, 0x100000, URZ ;  /* 0x0010000004047890 */ /* 0x000fc8000fffe1ff */
[----:B------:R-:W-:Y:S02]  /*1990*/  USHF.L.U32 UR5, UR4, 0xb, URZ ;  /* 0x0000000b04057899 */ /* 0x000fe400080006ff */
[----:B------:R-:W-:Y:S01]  /*19a0*/  USHF.L.U32 UR4, UR4, 0x1, URZ ;  /* 0x0000000104047899 */ /* 0x000fe200080006ff */
[----:B------:R-:W2:Y:S03]  /*19b0*/  FENCE.VIEW.ASYNC.S ;  /* 0x00000000000073c6 */ /* 0x000ea60000000000 */
[----:B--2---:R2:W3:Y:S08]  /*19c0*/  SYNCS.EXCH.64 URZ, [UR8+0x30010], UR10 ;  /* 0x0300100a08ff75b2 */ /* 0x0044f00008000100 */
[----:B------:R2:W5:Y:S01]  /*19d0*/  SYNCS.EXCH.64 URZ, [UR8+0x30030], UR4 ;  /* 0x0300300408ff75b2 */ /* 0x0005620008000100 */
[----:B------:R-:W-:Y:S01]  /*19e0*/  NOP ;  /* 0x0000000000007918 */ /* 0x000fe20000000000 */
.L_x_56:
[----:B--2---:R-:W-:Y:S05]  /*19f0*/  BSYNC.RECONVERGENT B5 ;  /* 0x0000000000057941 */ /* 0x004fea0003800200 */
.L_x_55:
[----:B---3-5:R-:W-:Y:S01]  /*1a00*/  BAR.SYNC.DEFER_BLOCKING 0x0 ;  /* 0x0000000000007b1d */ /* 0x028fe20000010000 */
[----:B------:R-:W-:Y:S01]  /*1a10*/  UIADD3 UR12, UPT, UPT, UR8, 0x30020, URZ ;  /* 0x00030020080c7890 */ /* 0x000fe2000fffe0ff */
[----:B------:R-:W-:Y:S01]  /*1a20*/  ISETP.GE.AND P0, PT, R13, 0x1, PT ;  /* 0x000000010d00780c */ /* 0x000fe20003f06270 */
[----:B------:R-:W-:-:S03]  /*1a30*/  USHF.L.U32 UR19, UR7, 0x7, URZ ;  /* 0x0000000707137899 */ /* 0x000fc600080006ff */
        /* <DEDUP_REMOVED lines=13> */
.L_x_58:
[----:B--2---:R-:W-:Y:S05]  /*1b10*/  BSYNC.RECONVERGENT B5 ;  /* 0x0000000000057941 */ /* 0x004fea0003800200 */
.L_x_57:
[----:B------:R-:W-:Y:S05]  /*1b20*/  @!P0 BRA `(.L_x_59) ;  /* 0x0000000800748947 */ /* 0x000fea0003800000 */
[----:B---3-5:R-:W-:Y:S01]  /*1b30*/  BAR.SYNC.DEFER_BLOCKING 0x0 ;  /* 0x0000000000007b1d */ /* 0x028fe20000010000 */
[----:B------:R-:W-:Y:S01]  /*1b40*/  ELECT P1, URZ, PT ;  /* 0x0000000000ff782f */ /* 0x000fe20003820000 */
[----:B------:R-:W-:Y:S01]  /*1b50*/  @!P3 IMAD.MOV.U32 R2, RZ, RZ, 0xc000 ;  /* 0x0000c000ff02b424 */ /* 0x000fe200078e00ff */
[----:B------:R-:W-:Y:S02]  /*1b60*/  UIADD3 UR16, UPT, UPT, UR8, 0x20000, URZ ;  /* 0x0002000008107890 */ /* 0x000fe4000fffe0ff */
[----:B------:R-:W-:Y:S02]  /*1b70*/  ISETP.LT.U32.AND P1, PT, R10, 0x20, P1 ;  /* 0x000000200a00780c */ /* 0x000fe40000f21070 */
[----:B------:R-:W-:Y:S01]  /*1b80*/  ELECT P0, URZ, PT ;  /* 0x0000000000ff782f */ /* 0x000fe20003800000 */
[----:B------:R-:W-:-:S03]  /*1b90*/  UMOV UR11, UR15 ;  /* 0x0000000f000b7c82 */ /* 0x000fc60008000000 */
[----:B------:R-:W-:-:S07]  /*1ba0*/  ISETP.LT.U32.AND P0, PT, R10, 0x20, P0 ;  /* 0x000000200a00780c */ /* 0x000fce0000701070 */
[----:B------:R-:W-:Y:S01]  /*1bb0*/  VOTEU.ANY UP0, P1 ;  /* 0x0000000000ff7886 */ /* 0x000fe20000800100 */
[----:B------:R-:W-:-:S04]  /*1bc0*/  VOTEU.ANY UP2, P1 ;  /* 0x0000000000ff7886 */ /* 0x000fc80000840100 */
[----:B------:R-:W-:Y:S02]  /*1bd0*/  @UP0 UIADD3 UR17, UPT, UPT, UR8, 0x30000, URZ ;  /* 0x0003000008110890 */ /* 0x000fe4000fffe0ff */
[----:B------:R2:W-:Y:S01]  /*1be0*/  @!P3 SYNCS.ARRIVE.TRANS64 RZ, [UR8+0x30000], R2 ;  /* 0x03000002ffffb9a7 */ /* 0x0005e20008000008 */
[----:B------:R-:W-:Y:S01]  /*1bf0*/  @UP0 UMOV UR18, URZ ;  /* 0x000000ff00120c82 */ /* 0x000fe20008000000 */
[----:B------:R-:W-:Y:S01]  /*1c00*/  BAR.SYNC.DEFER_BLOCKING 0x0 ;  /* 0x0000000000007b1d */ /* 0x000fe20000010000 */
[----:B------:R-:W-:-:S05]  /*1c10*/  UISETP.NE.U32.AND UP0, UPT, UR22, URZ, UPT ;  /* 0x000000ff1600728c */ /* 0x000fca000bf05070 */
[----:B------:R-:W-:Y:S01]  /*1c20*/  VOTEU.ANY UP1, P0 ;  /* 0x0000000000ff7886 */ /* 0x000fe20000020100 */
[----:B------:R-:W-:-:S04]  /*1c30*/  VOTEU.ANY UP3, P0 ;  /* 0x0000000000ff7886 */ /* 0x000fc80000060100 */
[----:B------:R-:W-:Y:S01]  /*1c40*/  @UP1 UIADD3 UR9, UPT, UPT, UR8, 0x30000, URZ ;  /* 0x0003000008091890 */ /* 0x000fe2000fffe0ff */
[----:B------:R-:W-:Y:S01]  /*1c50*/  @UP1 UMOV UR10, URZ ;  /* 0x000000ff000a1c82 */ /* 0x000fe20008000000 */
[----:B------:R2:W-:Y:S01]  /*1c60*/  @UP2 UTMALDG.2D [UR16], [UR24] ;  /* 0x00000010180025b4 */ /* 0x0005e20008008000 */
[----:B------:R3:W-:Y:S06]  /*1c70*/  MEMBAR.ALL.CTA ;  /* 0x0000000000007992 */ /* 0x0007ec0000008000 */
[----:B---3--:R-:W3:Y:S02]  /*1c80*/  FENCE.VIEW.ASYNC.S ;  /* 0x00000000000073c6 */ /* 0x008ee40000000000 */
[----:B---3--:R-:W-:Y:S06]  /*1c90*/  BAR.SYNC.DEFER_BLOCKING 0x0 ;  /* 0x0000000000007b1d */ /* 0x008fec0000010000 */
[----:B------:R2:W-:Y:S02]  /*1ca0*/  @UP3 UTMALDG.2D [UR8], [UR26] ;  /* 0x000000081a0035b4 */ /* 0x0005e40008008000 */
[----:B------:R-:W-:Y:S06]  /*1cb0*/  BAR.SYNC.DEFER_BLOCKING 0x0 ;  /* 0x0000000000007b1d */ /* 0x000fec0000010000 */
[----:B------:R-:W3:Y:S02]  /*1cc0*/  SYNCS.PHASECHK.TRANS64.TRYWAIT P0, [UR8+0x30000], RZ ;  /* 0x030000ffff0075a7 */ /* 0x000ee40008001108 */
[----:B--23--:R-:W-:Y:S05]  /*1cd0*/  @!P0 BRA `(.L_x_60) ;  /* 0x00000018000c8947 */ /* 0x00cfea0003800000 */
.L_x_78:
[----:B------:R-:W-:Y:S05]  /*1ce0*/  BRA.U UP0, `(.L_x_61) ;  /* 0x0000000100747547 */ /* 0x000fea000b800000 */
[----:B------:R-:W-:Y:S02]  /*1cf0*/  USHF.R.U32.HI UR6, URZ, 0x4, UR16 ;  /* 0x00000004ff067899 */ /* 0x000fe40008011610 */
[----:B------:R-:W-:Y:S02]  /*1d00*/  USHF.R.U32.HI UR10, URZ, 0x4, UR8 ;  /* 0x00000004ff0a7899 */ /* 0x000fe40008011608 */
[----:B------:R-:W-:Y:S02]  /*1d10*/  USGXT.U32 UR6, UR6, 0xe ;  /* 0x0000000e0606789a */ /* 0x000fe40008000000 */
[----:B------:R-:W-:Y:S02]  /*1d20*/  USGXT.U32 UR10, UR10, 0xe ;  /* 0x0000000e0a0a789a */ /* 0x000fe40008000000 */
[----:B------:R-:W-:Y:S02]  /*1d30*/  UIADD3 UR34, UP0, UPT, UR6, 0x2, URZ ;  /* 0x0000000206227890 */ /* 0x000fe4000ff1e0ff */
[----:B------:R-:W-:Y:S01]  /*1d40*/  UIADD3 UR32, UP1, UPT, UR10, 0x2, URZ ;  /* 0x000000020a207890 */ /* 0x000fe2000ff3e0ff */
[----:B------:R-:W-:Y:S01]  /*1d50*/  UMOV UR4, URZ ;  /* 0x000000ff00047c82 */ /* 0x000fe20008000000 */
[----:B------:R-:W-:Y:S01]  /*1d60*/  UMOV UR5, URZ ;  /* 0x000000ff00057c82 */ /* 0x000fe20008000000 */
[----:B------:R-:W-:-:S02]  /*1d70*/  UIADD3.X UR35, UPT, UPT, UR4, 0x40004040, URZ, UP0, !UPT ;  /* 0x4000404004237890 */ /* 0x000fc400087fe4ff */
[----:B------:R-:W-:Y:S02]  /*1d80*/  UIADD3.X UR33, UPT, UPT, UR5, 0x40004040, URZ, UP1, !UPT ;  /* 0x4000404005217890 */ /* 0x000fe40008ffe4ff */
[----:B------:R-:W-:Y:S02]  /*1d90*/  UIADD3.64 UR4, UPT, UPT, UR34, 0x2, URZ ;  /* 0x0000000222047897 */ /* 0x000fe4000fffe0ff */
[----:B------:R-:W-:Y:S02]  /*1da0*/  UIADD3.64 UR16, UPT, UPT, UR32, 0x2, URZ ;  /* 0x0000000220107897 */ /* 0x000fe4000fffe0ff */
[----:B------:R-:W-:Y:S02]  /*1db0*/  UIADD3.64 UR28, UPT, UPT, UR34, 0x4, URZ ;  /* 0x00000004221c7897 */ /* 0x000fe4000fffe0ff */
[----:B------:R-:W-:Y:S01]  /*1dc0*/  UIADD3.64 UR30, UPT, UPT, UR32, 0x4, URZ ;  /* 0x00000004201e7897 */ /* 0x000fe2000fffe0ff */
[----:B------:R-:W-:Y:S01]  /*1dd0*/  UMOV UR36, 0x0 ;  /* 0x0000000000247882 */ /* 0x000fe20000000000 */
[----:B------:R-:W-:Y:S01]  /*1de0*/  UMOV UR37, 0x8400010 ;  /* 0x0840001000257882 */ /* 0x000fe20000000000 */
[----:B------:R-:W-:Y:S01]  /*1df0*/  UMOV UR7, 0x40004040 ;  /* 0x4000404000077882 */ /* 0x000fe20000000000 */
[----:B------:R-:W-:Y:S01]  /*1e00*/  UMOV UR11, 0x40004040 ;  /* 0x40004040000b7882 */ /* 0x000fe20000000000 */
[----:B------:R-:W-:Y:S01]  /*1e10*/  UMOV UR38, 0x0 ;  /* 0x0000000000267882 */ /* 0x000fe20000000000 */
[----:B------:R-:W-:Y:S01]  /*1e20*/  UMOV UR39, 0x8400010 ;  /* 0x0840001000277882 */ /* 0x000fe20000000000 */
[----:B------:R-:W-:Y:S01]  /*1e30*/  UMOV UR40, 0x0 ;  /* 0x0000000000287882 */ /* 0x000fe20000000000 */
[----:B------:R-:W-:Y:S01]  /*1e40*/  UMOV UR41, 0x8400010 ;  /* 0x0840001000297882 */ /* 0x000fe20000000000 */
[----:B------:R2:W-:Y:S01]  /*1e50*/  UTCHMMA gdesc[UR6], gdesc[UR10], tmem[UR23], tmem[UR36], idesc[UR37], !UPT ;  /* 0x00ff240a060075ea */ /* 0x0005e2000f800017 */
[----:B------:R-:W-:Y:S01]  /*1e60*/  UMOV UR42, 0x0 ;  /* 0x00000000002a7882 */ /* 0x000fe20000000000 */
[----:B------:R-:W-:Y:S01]  /*1e70*/  UMOV UR43, 0x8400010 ;  /* 0x08400010002b7882 */ /* 0x000fe20000000000 */
[----:B------:R2:W-:Y:S01]  /*1e80*/  UTCHMMA gdesc[UR34], gdesc[UR32], tmem[UR23], tmem[UR38], idesc[UR39], UPT ;  /* 0x00ff2620220075ea */ /* 0x0005e2000b800017 */
[----:B------:R2:W-:Y:S01]  /*1e90*/  UTCHMMA gdesc[UR4], gdesc[UR16], tmem[UR23], tmem[UR40], idesc[UR41], UPT ;  /* 0x00ff2810040075ea */ /* 0x0005e2000b800017 */
[----:B------:R2:W-:Y:S01]  /*1ea0*/  UTCHMMA gdesc[UR28], gdesc[UR30], tmem[UR23], tmem[UR42], idesc[UR43], UPT ;  /* 0x00ff2a1e1c0075ea */ /* 0x0005e2000b800017 */
[----:B------:R-:W-:Y:S01]  /*1eb0*/  NOP ;  /* 0x0000000000007918 */ /* 0x000fe20000000000 */
.L_x_61:
[----:B------:R-:W-:Y:S01]  /*1ec0*/  ELECT P0, URZ, PT ;  /* 0x0000000000ff782f */ /* 0x000fe20003800000 */
[----:B--2---:R-:W-:Y:S01]  /*1ed0*/  UMOV UR4, UR12 ;  /* 0x0000000c00047c82 */ /* 0x004fe20008000000 */
[----:B------:R-:W-:Y:S02]  /*1ee0*/  UMOV UR5, URZ ;  /* 0x000000ff00057c82 */ /* 0x000fe40008000000 */
[----:B------:R-:W-:-:S13]  /*1ef0*/  ISETP.LT.U32.AND P0, PT, R10, 0x20, P0 ;  /* 0x000000200a00780c */ /* 0x000fda0000701070 */
[----:B------:R-:W-:Y:S01]  /*1f00*/  VOTEU.ANY UP0, P0 ;  /* 0x0000000000ff7886 */ /* 0x000fe20000000100 */
[----:B------:R-:W-:Y:S01]  /*1f10*/  VOTEU.ANY UP1, P0 ;  /* 0x0000000000ff7886 */ /* 0x000fe20000020100 */
[----:B------:R-:W-:-:S03]  /*1f20*/  ISETP.GE.U32.AND P0, PT, R13, 0x41, PT ;  /* 0x000000410d00780c */ /* 0x000fc60003f06070 */
[----:B------:R-:W-:Y:S02]  /*1f30*/  @UP0 UMOV UR4, UR4 ;  /* 0x0000000400040c82 */ /* 0x000fe40008000000 */
[----:B------:R2:W-:Y:S01]  /*1f40*/  @UP1 UTCBAR [UR4], URZ ;  /* 0x000000ff040013e9 */ /* 0x0005e200080000ff */
[----:B------:R-:W-:Y:S06]  /*1f50*/  BAR.SYNC.DEFER_BLOCKING 0x0 ;  /* 0x0000000000007b1d */ /* 0x000fec0000010000 */
[----:B------:R-:W3:Y:S02]  /*1f60*/  SYNCS.PHASECHK.TRANS64.TRYWAIT P1, [UR8+0x30020], RZ ;  /* 0x030020ffff0075a7 */ /* 0x000ee40008021108 */
[----:B--23--:R-:W-:Y:S05]  /*1f70*/  @!P1 BRA `(.L_x_62) ;  /* 0x0000001400709947 */ /* 0x00cfea0003800000 */
.L_x_79:
[----:B------:R-:W-:Y:S01]  /*1f80*/  UMOV UR4, URZ ;  /* 0x000000ff00047c82 */ /* 0x000fe20008000000 */
[----:B------:R-:W-:Y:S05]  /*1f90*/  @!P0 BRA `(.L_x_59) ;  /* 0x0000000400588947 */ /* 0x000fea0003800000 */
[----:B------:R-:W2:Y:S01]  /*1fa0*/  LDCU UR29, c[0x0][0x3a0] ;  /* 0x00007400ff1d77ac */ /* 0x000ea20008000800 */
[----:B------:R-:W-:Y:S01]  /*1fb0*/  UMOV UR9, 0x1 ;  /* 0x0000000100097882 */ /* 0x000fe20000000000 */
[----:B------:R-:W-:-:S05]  /*1fc0*/  UMOV UR18, 0x40 ;  /* 0x0000004000127882 */ /* 0x000fca0000000000 */
.L_x_66:
[----:B------:R-:W-:Y:S01]  /*1fd0*/  BAR.SYNC.DEFER_BLOCKING 0x0 ;  /* 0x0000000000007b1d */ /* 0x000fe20000010000 */
[----:B------:R-:W-:Y:S01]  /*1fe0*/  ULEA UR28, UR9, UR8, 0x3 ;  /* 0x00000008091c7291 */ /* 0x000fe2000f8e18ff */
[----:B------:R-:W-:Y:S01]  /*1ff0*/  @!P3 IMAD.MOV.U32 R2, RZ, RZ, 0xc000 ;  /* 0x0000c000ff02b424 */ /* 0x000fe200078e00ff */
[----:B------:R-:W-:Y:S01]  /*2000*/  ELECT P1, URZ, PT ;  /* 0x0000000000ff782f */ /* 0x000fe20003820000 */
[----:B------:R-:W-:-:S03]  /*2010*/  ULEA UR16, UR9, UR8, 0xe ;  /* 0x0000000809107291 */ /* 0x000fc6000f8e70ff */
[----:B------:R-:W-:Y:S02]  /*2020*/  ISETP.LT.U32.AND P1, PT, R10, 0x20, P1 ;  /* 0x000000200a00780c */ /* 0x000fe40000f21070 */
[----:B------:R-:W-:Y:S01]  /*2030*/  ELECT P0, URZ, PT ;  /* 0x0000000000ff782f */ /* 0x000fe20003800000 */
[----:B------:R-:W-:-:S03]  /*2040*/  UIADD3 UR16, UPT, UPT, UR16, 0x20000, URZ ;  /* 0x0002000010107890 */ /* 0x000fc6000fffe0ff */
[----:B------:R-:W-:Y:S01]  /*2050*/  ISETP.LT.U32.AND P0, PT, R10, 0x20, P0 ;  /* 0x000000200a00780c */ /* 0x000fe20000701070 */
[----:B------:R-:W-:Y:S01]  /*2060*/  ULEA UR12, UR9, UR8, 0xf ;  /* 0x00000008090c7291 */ /* 0x000fe2000f8e78ff */
[----:B------:R-:W-:Y:S01]  /*2070*/  UMOV UR14, UR18 ;  /* 0x00000012000e7c82 */ /* 0x000fe20008000000 */
[----:B------:R-:W-:-:S04]  /*2080*/  USHF.L.U32 UR5, UR4, 0x1f, URZ ;  /* 0x0000001f04057899 */ /* 0x000fc800080006ff */
[----:B------:R-:W-:Y:S01]  /*2090*/  VOTEU.ANY UP0, P1 ;  /* 0x0000000000ff7886 */ /* 0x000fe20000800100 */
[----:B------:R3:W-:Y:S04]  /*20a0*/  @!P3 SYNCS.ARRIVE.TRANS64 RZ, [UR28+0x30000], R2 ;  /* 0x03000002ffffb9a7 */ /* 0x0007e8000800001c */
[----:B------:R-:W-:Y:S01]  /*20b0*/  @UP0 UIADD3 UR17, UPT, UPT, UR28, 0x30000, URZ ;  /* 0x000300001c110890 */ /* 0x000fe2000fffe0ff */
[----:B------:R-:W-:Y:S01]  /*20c0*/  VOTEU.ANY UP0, P1 ;  /* 0x0000000000ff7886 */ /* 0x000fe20000800100 */
[----:B------:R-:W-:Y:S01]  /*20d0*/  BAR.SYNC.DEFER_BLOCKING 0x0 ;  /* 0x0000000000007b1d */ /* 0x000fe20000010000 */
[----:B---3--:R-:W-:-:S05]  /*20e0*/  IMAD.U32 R2, RZ, RZ, UR5 ;  /* 0x00000005ff027e24 */ /* 0x008fca000f8e00ff */
[----:B------:R-:W-:-:S05]  /*20f0*/  VOTEU.ANY UP1, P0 ;  /* 0x0000000000ff7886 */ /* 0x000fca0000020100 */
[----:B------:R-:W-:Y:S01]  /*2100*/  @UP1 UIADD3 UR13, UPT, UPT, UR28, 0x30000, URZ ;  /* 0x000300001c0d1890 */ /* 0x000fe2000fffe0ff */
[----:B------:R-:W-:Y:S01]  /*2110*/  VOTEU.ANY UP1, P0 ;  /* 0x0000000000ff7886 */ /* 0x000fe20000020100 */
[----:B------:R3:W-:Y:S01]  /*2120*/  @UP0 UTMALDG.2D [UR16], [UR24] ;  /* 0x00000010180005b4 */ /* 0x0007e20008008000 */
[----:B------:R-:W-:Y:S01]  /*2130*/  UISETP.NE.U32.AND UP0, UPT, UR22, URZ, UPT ;  /* 0x000000ff1600728c */ /* 0x000fe2000bf05070 */
[----:B------:R5:W-:Y:S06]  /*2140*/  MEMBAR.ALL.CTA ;  /* 0x0000000000007992 */ /* 0x000bec0000008000 */
[----:B-----5:R-:W5:Y:S02]  /*2150*/  FENCE.VIEW.ASYNC.S ;  /* 0x00000000000073c6 */ /* 0x020f640000000000 */
[----:B-----5:R-:W-:Y:S06]  /*2160*/  BAR.SYNC.DEFER_BLOCKING 0x0 ;  /* 0x0000000000007b1d */ /* 0x020fec0000010000 */
[----:B------:R3:W-:Y:S02]  /*2170*/  @UP1 UTMALDG.2D [UR12], [UR26] ;  /* 0x0000000c1a0015b4 */ /* 0x0007e40008008000 */
[----:B------:R-:W-:Y:S06]  /*2180*/  BAR.SYNC.DEFER_BLOCKING 0x0 ;  /* 0x0000000000007b1d */ /* 0x000fec0000010000 */
[----:B------:R-:W5:Y:S02]  /*2190*/  SYNCS.PHASECHK.TRANS64.TRYWAIT P0, [UR28+0x30000], R2 ;  /* 0x03000002ff0075a7 */ /* 0x000f64000800111c */
[----:B---3-5:R-:W-:Y:S05]  /*21a0*/  @!P0 BRA `(.L_x_63) ;  /* 0x0000001000f08947 */ /* 0x028fea0003800000 */
.L_x_80:
        /* <DEDUP_REMOVED lines=11> */
[----:B------:R-:W-:Y:S02]  /*2260*/  UIADD3 UR6, UP0, UPT, UR16, 0x2, URZ ;  /* 0x0000000210067890 */ /* 0x000fe4000ff1e0ff */
[----:B------:R-:W-:Y:S02]  /*2270*/  UIADD3 UR32, UP1, UPT, UR30, 0x2, URZ ;  /* 0x000000021e207890 */ /* 0x000fe4000ff3e0ff */
[----:B------:R-:W-:Y:S02]  /*2280*/  UIADD3 UR34, UP2, UPT, UR16, 0x4, URZ ;  /* 0x0000000410227890 */ /* 0x000fe4000ff5e0ff */
[----:B------:R-:W-:Y:S02]  /*2290*/  UIADD3 UR36, UP3, UPT, UR30, 0x4, URZ ;  /* 0x000000041e247890 */ /* 0x000fe4000ff7e0ff */
[----:B------:R-:W-:-:S02]  /*22a0*/  UIADD3.X UR7, UPT, UPT, UR17, URZ, URZ, UP0, !UPT ;  /* 0x000000ff11077290 */ /* 0x000fc400087fe4ff */
[----:B------:R-:W-:Y:S02]  /*22b0*/  UIADD3.X UR33, UPT, UPT, UR31, URZ, URZ, UP1, !UPT ;  /* 0x000000ff1f217290 */ /* 0x000fe40008ffe4ff */
[----:B------:R-:W-:Y:S02]  /*22c0*/  UIADD3.X UR35, UPT, UPT, UR17, URZ, URZ, UP2, !UPT ;  /* 0x000000ff11237290 */ /* 0x000fe400097fe4ff */
[----:B------:R-:W-:Y:S01]  /*22d0*/  UIADD3.X UR37, UPT, UPT, UR31, URZ, URZ, UP3, !UPT ;  /* 0x000000ff1f257290 */ /* 0x000fe20009ffe4ff */
        /* <DEDUP_REMOVED lines=8> */
[----:B------:R3:W-:Y:S01]  /*2360*/  UTCHMMA gdesc[UR10], gdesc[UR12], tmem[UR23], tmem[UR38], idesc[UR39], UPT ;  /* 0x00ff260c0a0075ea */ /* 0x0007e2000b800017 */
[----:B------:R-:W-:Y:S01]  /*2370*/  UMOV UR44, 0x0 ;  /* 0x00000000002c7882 */ /* 0x000fe20000000000 */
[----:B------:R-:W-:Y:S01]  /*2380*/  UMOV UR45, 0x8400010 ;  /* 0x08400010002d7882 */ /* 0x000fe20000000000 */
[----:B------:R3:W-:Y:S01]  /*2390*/  UTCHMMA gdesc[UR16], gdesc[UR30], tmem[UR23], tmem[UR40], idesc[UR41], UPT ;  /* 0x00ff281e100075ea */ /* 0x0007e2000b800017 */
[----:B------:R3:W-:Y:S01]  /*23a0*/  UTCHMMA gdesc[UR6], gdesc[UR32], tmem[UR23], tmem[UR42], idesc[UR43], UPT ;  /* 0x00ff2a20060075ea */ /* 0x0007e2000b800017 */
[----:B------:R3:W-:Y:S01]  /*23b0*/  UTCHMMA gdesc[UR34], gdesc[UR36], tmem[UR23], tmem[UR44], idesc[UR45], UPT ;  /* 0x00ff2c24220075ea */ /* 0x0007e2000b800017 */
[----:B------:R-:W-:Y:S01]  /*23c0*/  NOP ;  /* 0x0000000000007918 */ /* 0x000fe20000000000 */
.L_x_64:
[----:B------:R-:W-:Y:S01]  /*23d0*/  ELECT P0, URZ, PT ;  /* 0x0000000000ff782f */ /* 0x000fe20003800000 */
[----:B---3--:R-:W-:-:S03]  /*23e0*/  UIADD3 UR6, UPT, UPT, UR28, 0x30020, URZ ;  /* 0x000300201c067890 */ /* 0x008fc6000fffe0ff */
[----:B------:R-:W-:Y:S01]  /*23f0*/  ISETP.LT.U32.AND P0, PT, R10, 0x20, P0 ;  /* 0x000000200a00780c */ /* 0x000fe20000701070 */
[----:B------:R-:W-:-:S12]  /*2400*/  UMOV UR7, URZ ;  /* 0x000000ff00077c82 */ /* 0x000fd80008000000 */
[----:B------:R-:W-:Y:S01]  /*2410*/  VOTEU.ANY UP0, P0 ;  /* 0x0000000000ff7886 */ /* 0x000fe20000000100 */
[----:B------:R-:W-:-:S04]  /*2420*/  VOTEU.ANY UP1, P0 ;  /* 0x0000000000ff7886 */ /* 0x000fc80000020100 */
[----:B------:R-:W-:Y:S02]  /*2430*/  @UP0 UMOV UR6, UR6 ;  /* 0x0000000600060c82 */ /* 0x000fe40008000000 */
[----:B------:R3:W-:Y:S01]  /*2440*/  @UP1 UTCBAR [UR6], URZ ;  /* 0x000000ff060013e9 */ /* 0x0007e200080000ff */
[----:B------:R-:W-:Y:S06]  /*2450*/  BAR.SYNC.DEFER_BLOCKING 0x0 ;  /* 0x0000000000007b1d */ /* 0x000fec0000010000 */
[----:B------:R-:W5:Y:S02]  /*2460*/  SYNCS.PHASECHK.TRANS64.TRYWAIT P0, [UR28+0x30020], R2 ;  /* 0x03002002ff0075a7 */ /* 0x000f64000800111c */
[----:B---3-5:R-:W-:Y:S05]  /*2470*/  @!P0 BRA `(.L_x_65) ;  /* 0x0000001000488947 */ /* 0x028fea0003800000 */
.L_x_81:
[----:B------:R-:W-:Y:S02]  /*2480*/  UIADD3 UR9, UPT, UPT, UR9, 0x1, URZ ;  /* 0x0000000109097890 */ /* 0x000fe4000fffe0ff */
[----:B------:R-:W-:Y:S02]  /*2490*/  UIADD3 UR18, UPT, UPT, UR18, 0x40, URZ ;  /* 0x0000004012127890 */ /* 0x000fe4000fffe0ff */
[----:B------:R-:W-:-:S04]  /*24a0*/  UISETP.NE.U32.AND UP0, UPT, UR9, 0x4, UPT ;  /* 0x000000040900788c */ /* 0x000fc8000bf05070 */
[----:B------:R-:W-:Y:S02]  /*24b0*/  USEL UR5, URZ, 0x1, UP0 ;  /* 0x00000001ff057887 */ /* 0x000fe40008000000 */
[----:B------:R-:W-:Y:S02]  /*24c0*/  USEL UR9, UR9, URZ, UP0 ;  /* 0x000000ff09097287 */ /* 0x000fe40008000000 */
[----:B--2---:R-:W-:Y:S02]  /*24d0*/  UISETP.GE.AND UP0, UPT, UR18, UR29, UPT ;  /* 0x0000001d1200728c */ /* 0x004fe4000bf06270 */
[----:B------:R-:W-:-:S07]  /*24e0*/  ULOP3.LUT UR4, UR4, UR5, URZ, 0x3c, !UPT ;  /* 0x0000000504047292 */ /* 0x000fce000f8e3cff */
[----:B------:R-:W-:Y:S05]  /*24f0*/  BRA.U !UP0, `(.L_x_66) ;  /* 0xfffffff908b47547 */ /* 0x000fea000b83ffff */
.L_x_59:
[----:B---3-5:R-:W-:Y:S06]  /*2500*/  BAR.SYNC.DEFER_BLOCKING 0x0 ;  /* 0x0000000000007b1d */ /* 0x028fec0000010000 */
[----:B------:R-:W-:Y:S04]  /*2510*/  BSSY.RECONVERGENT B5, `(.L_x_67) ;  /* 0x0000004000057945 */ /* 0x000fe80003800200 */
[----:B------:R-:W-:Y:S05]  /*2520*/  @P3 BRA `(.L_x_68) ;  /* 0x0000000000083947 */ /* 0x000fea0003800000 */
[----:B------:R-:W2:Y:S02]  /*2530*/  SYNCS.CCTL.IV [UR8+0x30000] ;  /* 0x03000000ff0079b1 */ /* 0x000ea40008000008 */
[----:B--2---:R-:W2:Y:S02]  /*2540*/  SYNCS.CCTL.IV [UR8+0x30020] ;  /* 0x03002000ff0079b1 */ /* 0x004ea40008000008 */
.L_x_68:
[----:B------:R-:W-:Y:S05]  /*2550*/  BSYNC.RECONVERGENT B5 ;  /* 0x0000000000057941 */ /* 0x000fea0003800200 */
.L_x_67:
[----:B--2---:R-:W-:Y:S06]  /*2560*/  BAR.SYNC.DEFER_BLOCKING 0x0 ;  /* 0x0000000000007b1d */ /* 0x004fec0000010000 */
[----:B------:R-:W-:Y:S04]  /*2570*/  BSSY.RECONVERGENT B5, `(.L_x_69) ;  /* 0x0000004000057945 */ /* 0x000fe80003800200 */
[----:B------:R-:W-:Y:S05]  /*2580*/  @P3 BRA `(.L_x_70) ;  /* 0x0000000000083947 */ /* 0x000fea0003800000 */
[----:B------:R-:W2:Y:S02]  /*2590*/  SYNCS.CCTL.IV [UR8+0x30008] ;  /* 0x03000800ff0079b1 */ /* 0x000ea40008000008 */
[----:B--2---:R-:W2:Y:S02]  /*25a0*/  SYNCS.CCTL.IV [UR8+0x30028] ;  /* 0x03002800ff0079b1 */ /* 0x004ea40008000008 */
.L_x_70:
[----:B------:R-:W-:Y:S05]  /*25b0*/  BSYNC.RECONVERGENT B5 ;  /* 0x0000000000057941 */ /* 0x000fea0003800200 */
.L_x_69:
[----:B--2---:R-:W-:Y:S06]  /*25c0*/  BAR.SYNC.DEFER_BLOCKING 0x0 ;  /* 0x0000000000007b1d */ /* 0x004fec0000010000 */
[----:B------:R-:W-:Y:S04]  /*25d0*/  BSSY.RECONVERGENT B5, `(.L_x_71) ;  /* 0x0000004000057945 */ /* 0x000fe80003800200 */
[----:B------:R-:W-:Y:S05]  /*25e0*/  @P3 BRA `(.L_x_72) ;  /* 0x0000000000083947 */ /* 0x000fea0003800000 */
[----:B------:R-:W2:Y:S02]  /*25f0*/  SYNCS.CCTL.IV [UR8+0x30010] ;  /* 0x03001000ff0079b1 */ /* 0x000ea40008000008 */
[----:B--2---:R-:W2:Y:S02]  /*2600*/  SYNCS.CCTL.IV [UR8+0x30030] ;  /* 0x03003000ff0079b1 */ /* 0x004ea40008000008 */
.L_x_72:
[----:B------:R-:W-:Y:S05]  /*2610*/  BSYNC.RECONVERGENT B5 ;  /* 0x0000000000057941 */ /* 0x000fea0003800200 */
.L_x_71:
[----:B--2---:R-:W-:Y:S06]  /*2620*/  BAR.SYNC.DEFER_BLOCKING 0x0 ;  /* 0x0000000000007b1d */ /* 0x004fec0000010000 */
[----:B------:R-:W-:Y:S04]  /*2630*/  BSSY.RECONVERGENT B5, `(.L_x_73) ;  /* 0x0000004000057945 */ /* 0x000fe80003800200 */
[----:B------:R-:W-:Y:S05]  /*2640*/  @P3 BRA `(.L_x_74) ;  /* 0x0000000000083947 */ /* 0x000fea0003800000 */
[----:B------:R-:W2:Y:S02]  /*2650*/  SYNCS.CCTL.IV [UR8+0x30018] ;  /* 0x03001800ff0079b1 */ /* 0x000ea40008000008 */
[----:B--2---:R-:W2:Y:S02]  /*2660*/  SYNCS.CCTL.IV [UR8+0x30038] ;  /* 0x03003800ff0079b1 */ /* 0x004ea40008000008 */
.L_x_74:
[----:B------:R-:W-:Y:S05]  /*2670*/  BSYNC.RECONVERGENT B5 ;  /* 0x0000000000057941 */ /* 0x000fea0003800200 */
.L_x_73:
[----:B------:R-:W-:Y:S01]  /*2680*/  ULOP3.LUT UR22, UR22, 0x3, URZ, 0xc0, !UPT ;  /* 0x0000000316167892 */ /* 0x000fe2000f8ec0ff */
[C---:B------:R-:W-:Y:S01]  /*2690*/  IMAD.SHL.U32 R2, R0.reuse, 0x80, RZ ;  /* 0x0000008000027824 */ /* 0x040fe200078e00ff */
[----:B------:R-:W-:Y:S01]  /*26a0*/  UMOV UR6, UR19 ;  /* 0x0000001300067c82 */ /* 0x000fe20008000000 */
[----:B------:R-:W-:Y:S01]  /*26b0*/  IMAD.SHL.U32 R3, R0, 0x10, RZ ;  /* 0x0000001000037824 */ /* 0x000fe200078e00ff */
[----:B------:R-:W-:Y:S02]  /*26c0*/  ULEA UR4, UR22, UR23, 0x15 ;  /* 0x0000001716047291 */ /* 0x000fe4000f8ea8ff */
[----:B------:R-:W-:Y:S01]  /*26d0*/  LOP3.LUT R0, R2, 0x3f80, RZ, 0xc0, !PT ;  /* 0x00003f8002007812 */ /* 0x000fe200078ec0ff */
[----:B------:R-:W-:Y:S01]  /*26e0*/  ULEA UR5, UR22, UR15, 0x6 ;  /* 0x0000000f16057291 */ /* 0x000fe2000f8e30ff */
[----:B------:R-:W-:Y:S02]  /*26f0*/  ELECT P0, URZ, PT ;  /* 0x0000000000ff782f */ /* 0x000fe40003800000 */
[----:B------:R-:W-:-:S03]  /*2700*/  LOP3.LUT R0, R0, 0x70, R3, 0xf8, !PT ;  /* 0x0000007000007812 */ /* 0x000fc600078ef803 */
[----:B------:R-:W3:Y:S01]  /*2710*/  LDTM.x64 R96, tmem[UR4] ;  /* 0x00000004006079ee */ /* 0x000ee20008340000 */
[C---:B------:R-:W-:Y:S02]  /*2720*/  LOP3.LUT R2, R0.reuse, 0x10, RZ, 0x3c, !PT ;  /* 0x0000001000027812 */ /* 0x040fe400078e3cff */
[----:B------:R-:W-:Y:S02]  /*2730*/  LOP3.LUT R3, R0, 0x20, RZ, 0x3c, !PT ;  /* 0x0000002000037812 */ /* 0x000fe400078e3cff */
[----:B---3--:R-:W-:Y:S02]  /*2740*/  F2FP.F16.F32.PACK_AB R160, R97, R96 ;  /* 0x0000006061a0723e */ /* 0x008fe400000000ff */
[----:B------:R-:W-:Y:S02]  /*2750*/  F2FP.F16.F32.PACK_AB R161, R99, R98 ;  /* 0x0000006263a1723e */ /* 0x000fe400000000ff */
[----:B------:R-:W-:Y:S02]  /*2760*/  F2FP.F16.F32.PACK_AB R162, R101, R100 ;  /* 0x0000006465a2723e */ /* 0x000fe400000000ff */
[----:B------:R-:W-:-:S02]  /*2770*/  F2FP.F16.F32.PACK_AB R163, R103, R102 ;  /* 0x0000006667a3723e */ /* 0x000fc400000000ff */
[----:B------:R-:W-:Y:S02]  /*2780*/  F2FP.F16.F32.PACK_AB R164, R105, R104 ;  /* 0x0000006869a4723e */ /* 0x000fe400000000ff */
[----:B------:R-:W-:Y:S02]  /*2790*/  F2FP.F16.F32.PACK_AB R165, R107, R106 ;  /* 0x0000006a6ba5723e */ /* 0x000fe400000000ff */
[----:B------:R-:W-:Y:S02]  /*27a0*/  F2FP.F16.F32.PACK_AB R166, R109, R108 ;  /* 0x0000006c6da6723e */ /* 0x000fe400000000ff */
[----:B------:R-:W-:Y:S02]  /*27b0*/  F2FP.F16.F32.PACK_AB R167, R111, R110 ;  /* 0x0000006e6fa7723e */ /* 0x000fe400000000ff */
[----:B------:R-:W3:Y:S01]  /*27c0*/  LDTM.x64 R48, tmem[UR4+0x40] ;  /* 0x00004004003079ee */ /* 0x000ee20008340000 */
[----:B------:R-:W-:Y:S02]  /*27d0*/  F2FP.F16.F32.PACK_AB R112, R113, R112 ;  /* 0x000000707170723e */ /* 0x000fe400000000ff */
[----:B------:R-:W-:-:S02]  /*27e0*/  F2FP.F16.F32.PACK_AB R120, R121, R120 ;  /* 0x000000787978723e */ /* 0x000fc400000000ff */
[----:B------:R-:W-:Y:S02]  /*27f0*/  F2FP.F16.F32.PACK_AB R128, R129, R128 ;  /* 0x000000808180723e */ /* 0x000fe400000000ff */
[----:B------:R-:W-:Y:S02]  /*2800*/  F2FP.F16.F32.PACK_AB R113, R115, R114 ;  /* 0x000000727371723e */ /* 0x000fe400000000ff */
[----:B------:R-:W-:Y:S02]  /*2810*/  F2FP.F16.F32.PACK_AB R121, R123, R122 ;  /* 0x0000007a7b79723e */ /* 0x000fe400000000ff */
[----:B------:R-:W-:Y:S02]  /*2820*/  F2FP.F16.F32.PACK_AB R129, R131, R130 ;  /* 0x000000828381723e */ /* 0x000fe400000000ff */
[----:B------:R-:W-:Y:S02]  /*2830*/  F2FP.F16.F32.PACK_AB R114, R117, R116 ;  /* 0x000000747572723e */ /* 0x000fe400000000ff */
[----:B------:R-:W-:-:S02]  /*2840*/  F2FP.F16.F32.PACK_AB R115, R119, R118 ;  /* 0x000000767773723e */ /* 0x000fc400000000ff */
[----:B------:R-:W-:Y:S02]  /*2850*/  F2FP.F16.F32.PACK_AB R122, R125, R124 ;  /* 0x0000007c7d7a723e */ /* 0x000fe400000000ff */
[----:B------:R-:W-:Y:S02]  /*2860*/  F2FP.F16.F32.PACK_AB R123, R127, R126 ;  /* 0x0000007e7f7b723e */ /* 0x000fe400000000ff */
[----:B------:R-:W-:Y:S02]  /*2870*/  F2FP.F16.F32.PACK_AB R130, R133, R132 ;  /* 0x000000848582723e */ /* 0x000fe400000000ff */
[----:B------:R-:W-:Y:S02]  /*2880*/  F2FP.F16.F32.PACK_AB R136, R137, R136 ;  /* 0x000000888988723e */ /* 0x000fe400000000ff */
[----:B---3--:R-:W-:Y:S02]  /*2890*/  F2FP.F16.F32.PACK_AB R116, R49, R48 ;  /* 0x000000303174723e */ /* 0x008fe400000000ff */
        /* <DEDUP_REMOVED lines=9> */
[----:B----4-:R-:W3:Y:S01]  /*2930*/  LDTM.x64 R4, tmem[UR4+0x80] ;  /* 0x00008004000479ee */ /* 0x010ee20008340000 */
        /* <DEDUP_REMOVED lines=63> */
[----:B------:R-:W-:Y:S01]  /*2d30*/  NOP ;  /* 0x0000000000007918 */ /* 0x000fe20000000000 */
[----:B--2---:R-:W-:Y:S01]  /*2d40*/  STS.128 [R0+UR8], R160 ;  /* 0x000000a000007988 */ /* 0x004fe20008000c08 */
[----:B------:R-:W-:Y:S01]  /*2d50*/  F2FP.F16.F32.PACK_AB R152, R153, R152 ;  /* 0x000000989998723e */ /* 0x000fe200000000ff */
[----:B------:R-:W-:Y:S01]  /*2d60*/  ULEA UR4, UR22, UR8, 0xe ;  /* 0x0000000816047291 */ /* 0x000fe2000f8e70ff */
[----:B------:R-:W-:Y:S01]  /*2d70*/  F2FP.F16.F32.PACK_AB R153, R155, R154 ;  /* 0x0000009a9b99723e */ /* 0x000fe200000000ff */
[----:B------:R-:W-:Y:S01]  /*2d80*/  STS.128 [R0+UR8+0x4000], R116 ;  /* 0x0040007400007988 */ /* 0x000fe20008000c08 */
[----:B------:R-:W-:-:S02]  /*2d90*/  F2FP.F16.F32.PACK_AB R154, R157, R156 ;  /* 0x0000009c9d9a723e */ /* 0x000fc400000000ff */
[----:B------:R-:W-:Y:S01]  /*2da0*/  F2FP.F16.F32.PACK_AB R155, R159, R158 ;  /* 0x0000009e9f9b723e */ /* 0x000fe200000000ff */
[----:B------:R-:W-:Y:S01]  /*2db0*/  STS.128 [R0+UR8+0x8000], R68 ;  /* 0x0080004400007988 */ /* 0x000fe20008000c08 */
[----:B---3--:R-:W-:Y:S02]  /*2dc0*/  F2FP.F16.F32.PACK_AB R4, R5, R4 ;  /* 0x000000040504723e */ /* 0x008fe400000000ff */
[----:B------:R-:W-:Y:S02]  /*2dd0*/  F2FP.F16.F32.PACK_AB R5, R7, R6 ;  /* 0x000000060705723e */ /* 0x000fe400000000ff */
[----:B------:R-:W-:Y:S02]  /*2de0*/  F2FP.F16.F32.PACK_AB R12, R13, R12 ;  /* 0x0000000c0d0c723e */ /* 0x000fe400000000ff */
[----:B------:R-:W-:Y:S02]  /*2df0*/  F2FP.F16.F32.PACK_AB R6, R9, R8 ;  /* 0x000000080906723e */ /* 0x000fe400000000ff */
[----:B------:R-:W-:-:S02]  /*2e00*/  F2FP.F16.F32.PACK_AB R7, R11, R10 ;  /* 0x0000000a0b07723e */ /* 0x000fc400000000ff */
[----:B------:R-:W-:Y:S02]  /*2e10*/  F2FP.F16.F32.PACK_AB R13, R15, R14 ;  /* 0x0000000e0f0d723e */ /* 0x000fe400000000ff */
[----:B------:R-:W-:Y:S01]  /*2e20*/  F2FP.F16.F32.PACK_AB R20, R21, R20 ;  /* 0x000000141514723e */ /* 0x000fe200000000ff */
[----:B------:R2:W-:Y:S01]  /*2e30*/  STS.128 [R0+UR8+0xc000], R4 ;  /* 0x00c0000400007988 */ /* 0x0005e20008000c08 */
[----:B------:R-:W-:Y:S02]  /*2e40*/  F2FP.F16.F32.PACK_AB R14, R17, R16 ;  /* 0x00000010110e723e */ /* 0x000fe400000000ff */
[----:B------:R-:W-:Y:S01]  /*2e50*/  F2FP.F16.F32.PACK_AB R15, R19, R18 ;  /* 0x00000012130f723e */ /* 0x000fe200000000ff */
[----:B------:R-:W-:Y:S01]  /*2e60*/  STS.128 [R2+UR8], R164 ;  /* 0x000000a402007988 */ /* 0x000fe20008000c08 */
[----:B------:R-:W-:Y:S02]  /*2e70*/  F2FP.F16.F32.PACK_AB R21, R23, R22 ;  /* 0x000000161715723e */ /* 0x000fe400000000ff */
[----:B------:R-:W-:Y:S01]  /*2e80*/  F2FP.F16.F32.PACK_AB R22, R25, R24 ;  /* 0x000000181916723e */ /* 0x000fe200000000ff */
[----:B------:R-:W-:Y:S01]  /*2e90*/  STS.128 [R2+UR8+0x4000], R124 ;  /* 0x0040007c02007988 */ /* 0x000fe20008000c08 */
[----:B------:R-:W-:-:S02]  /*2ea0*/  F2FP.F16.F32.PACK_AB R23, R27, R26 ;  /* 0x0000001a1b17723e */ /* 0x000fc400000000ff */
[----:B------:R-:W-:Y:S01]  /*2eb0*/  F2FP.F16.F32.PACK_AB R28, R29, R28 ;  /* 0x0000001c1d1c723e */ /* 0x000fe200000000ff */
[----:B------:R-:W-:Y:S01]  /*2ec0*/  STS.128 [R2+UR8+0x8000], R76 ;  /* 0x0080004c02007988 */ /* 0x000fe20008000c08 */
[----:B------:R-:W-:Y:S02]  /*2ed0*/  F2FP.F16.F32.PACK_AB R29, R31, R30 ;  /* 0x0000001e1f1d723e */ /* 0x000fe400000000ff */
[----:B------:R-:W-:Y:S01]  /*2ee0*/  F2FP.F16.F32.PACK_AB R36, R37, R36 ;  /* 0x000000242524723e */ /* 0x000fe200000000ff */
[----:B------:R3:W-:Y:S01]  /*2ef0*/  STS.128 [R2+UR8+0xc000], R12 ;  /* 0x00c0000c02007988 */ /* 0x0007e20008000c08 */
[----:B------:R-:W-:Y:S02]  /*2f00*/  F2FP.F16.F32.PACK_AB R30, R33, R32 ;  /* 0x00000020211e723e */ /* 0x000fe400000000ff */
[----:B------:R-:W-:Y:S01]  /*2f10*/  F2FP.F16.F32.PACK_AB R31, R35, R34 ;  /* 0x00000022231f723e */ /* 0x000fe200000000ff */
[----:B------:R-:W-:Y:S01]  /*2f20*/  STS.128 [R3+UR8], R112 ;  /* 0x0000007003007988 */ /* 0x000fe20008000c08 */
[----:B------:R-:W-:-:S02]  /*2f30*/  F2FP.F16.F32.PACK_AB R37, R39, R38 ;  /* 0x000000262725723e */ /* 0x000fc400000000ff */
[----:B------:R-:W-:Y:S01]  /*2f40*/  F2FP.F16.F32.PACK_AB R44, R45, R44 ;  /* 0x0000002c2d2c723e */ /* 0x000fe200000000ff */
[----:B------:R-:W-:Y:S01]  /*2f50*/  STS.128 [R3+UR8+0x4000], R132 ;  /* 0x0040008403007988 */ /* 0x000fe20008000c08 */
[----:B------:R-:W-:Y:S02]  /*2f60*/  LOP3.LUT R8, R0, 0x30, RZ, 0x3c, !PT ;  /* 0x0000003000087812 */ /* 0x000fe400078e3cff */
[----:B------:R-:W-:Y:S01]  /*2f70*/  F2FP.F16.F32.PACK_AB R38, R41, R40 ;  /* 0x000000282926723e */ /* 0x000fe200000000ff */
[----:B------:R-:W-:Y:S01]  /*2f80*/  STS.128 [R3+UR8+0x8000], R84 ;  /* 0x0080005403007988 */ /* 0x000fe20008000c08 */
[----:B------:R-:W-:Y:S02]  /*2f90*/  F2FP.F16.F32.PACK_AB R39, R43, R42 ;  /* 0x0000002a2b27723e */ /* 0x000fe400000000ff */
[----:B------:R-:W-:Y:S01]  /*2fa0*/  F2FP.F16.F32.PACK_AB R45, R47, R46 ;  /* 0x0000002e2f2d723e */ /* 0x000fe200000000ff */
[----:B------:R4:W-:Y:S01]  /*2fb0*/  STS.128 [R3+UR8+0xc000], R20 ;  /* 0x00c0001403007988 */ /* 0x0009e20008000c08 */
[----:B------:R-:W-:-:S02]  /*2fc0*/  F2FP.F16.F32.PACK_AB R52, R53, R52 ;  /* 0x000000343534723e */ /* 0x000fc400000000ff */
[C---:B--2---:R-:W-:Y:S01]  /*2fd0*/  LOP3.LUT R4, R0.reuse, 0x40, RZ, 0x3c, !PT ;  /* 0x0000004000047812 */ /* 0x044fe200078e3cff */
[----:B------:R2:W-:Y:S01]  /*2fe0*/  STS.128 [R8+UR8], R120 ;  /* 0x0000007808007988 */ /* 0x0005e20008000c08 */
[----:B------:R-:W-:Y:S02]  /*2ff0*/  F2FP.F16.F32.PACK_AB R46, R49, R48 ;  /* 0x00000030312e723e */ /* 0x000fe400000000ff */
[----:B------:R-:W-:Y:S01]  /*3000*/  F2FP.F16.F32.PACK_AB R47, R51, R50 ;  /* 0x00000032332f723e */ /* 0x000fe200000000ff */
[----:B------:R2:W-:Y:S01]  /*3010*/  STS.128 [R8+UR8+0x4000], R72 ;  /* 0x0040004808007988 */ /* 0x0005e20008000c08 */
[----:B------:R-:W-:Y:S02]  /*3020*/  F2FP.F16.F32.PACK_AB R53, R55, R54 ;  /* 0x000000363735723e */ /* 0x000fe400000000ff */
[----:B------:R-:W-:Y:S01]  /*3030*/  F2FP.F16.F32.PACK_AB R60, R61, R60 ;  /* 0x0000003c3d3c723e */ /* 0x000fe200000000ff */
[----:B------:R2:W-:Y:S01]  /*3040*/  STS.128 [R8+UR8+0x8000], R92 ;  /* 0x0080005c08007988 */ /* 0x0005e20008000c08 */
[----:B---3--:R-:W-:-:S02]  /*3050*/  LOP3.LUT R2, R0, 0x50, RZ, 0x3c, !PT ;  /* 0x0000005000027812 */ /* 0x008fc400078e3cff */
[----:B------:R-:W-:Y:S01]  /*3060*/  F2FP.F16.F32.PACK_AB R54, R57, R56 ;  /* 0x000000383936723e */ /* 0x000fe200000000ff */
[----:B------:R2:W-:Y:S01]  /*3070*/  STS.128 [R8+UR8+0xc000], R28 ;  /* 0x00c0001c08007988 */ /* 0x0005e20008000c08 */
[----:B------:R-:W-:Y:S02]  /*3080*/  F2FP.F16.F32.PACK_AB R55, R59, R58 ;  /* 0x0000003a3b37723e */ /* 0x000fe400000000ff */
[----:B------:R-:W-:Y:S01]  /*3090*/  F2FP.F16.F32.PACK_AB R61, R63, R62 ;  /* 0x0000003e3f3d723e */ /* 0x000fe200000000ff */
[----:B------:R2:W-:Y:S01]  /*30a0*/  STS.128 [R4+UR8], R128 ;  /* 0x0000008004007988 */ /* 0x0005e20008000c08 */
[----:B----4-:R-:W-:Y:S02]  /*30b0*/  LOP3.LUT R3, R0, 0x60, RZ, 0x3c, !PT ;  /* 0x0000006000037812 */ /* 0x010fe400078e3cff */
[----:B------:R-:W-:Y:S01]  /*30c0*/  F2FP.F16.F32.PACK_AB R62, R65, R64 ;  /* 0x00000040413e723e */ /* 0x000fe200000000ff */
[----:B------:R2:W-:Y:S01]  /*30d0*/  STS.128 [R4+UR8+0x4000], R80 ;  /* 0x0040005004007988 */ /* 0x0005e20008000c08 */
[----:B------:R-:W-:-:S02]  /*30e0*/  F2FP.F16.F32.PACK_AB R63, R67, R66 ;  /* 0x00000042433f723e */ /* 0x000fc400000000ff */
[----:B------:R-:W-:Y:S01]  /*30f0*/  LOP3.LUT R0, R0, 0x70, RZ, 0x3c, !PT ;  /* 0x0000007000007812 */ /* 0x000fe200078e3cff */
[----:B------:R2:W-:Y:S04]  /*3100*/  STS.128 [R4+UR8+0x8000], R100 ;  /* 0x0080006404007988 */ /* 0x0005e80008000c08 */
[----:B------:R2:W-:Y:S04]  /*3110*/  STS.128 [R4+UR8+0xc000], R36 ;  /* 0x00c0002404007988 */ /* 0x0005e80008000c08 */
[----:B------:R2:W-:Y:S04]  /*3120*/  STS.128 [R2+UR8], R136 ;  /* 0x0000008802007988 */ /* 0x0005e80008000c08 */
[----:B------:R2:W-:Y:S04]  /*3130*/  STS.128 [R2+UR8+0x4000], R88 ;  /* 0x0040005802007988 */ /* 0x0005e80008000c08 */
        /* <DEDUP_REMOVED lines=9> */
[----:B------:R2:W-:Y:S01]  /*31d0*/  STS.128 [R0+UR8+0xc000], R60 ;  /* 0x00c0003c00007988 */ /* 0x0005e20008000c08 */
[----:B------:R3:W-:Y:S06]  /*31e0*/  MEMBAR.ALL.CTA ;  /* 0x0000000000007992 */ /* 0x0007ec0000008000 */
[----:B---3--:R-:W3:Y:S02]  /*31f0*/  FENCE.VIEW.ASYNC.S ;  /* 0x00000000000073c6 */ /* 0x008ee40000000000 */
[----:B---3--:R-:W-:Y:S06]  /*3200*/  BAR.SYNC.DEFER_BLOCKING 0x0 ;  /* 0x0000000000007b1d */ /* 0x008fec0000010000 */
[----:B------:R2:W-:Y:S01]  /*3210*/  UTMASTG.2D [UR4], [UR20] ;  /* 0x00000004140073b5 */ /* 0x0005e20008008000 */
[----:B------:R0:W-:Y:S01]  /*3220*/  UTMACMDFLUSH ;  /* 0x00000000000079b7 */ /* 0x0001e20000000000 */
[----:B------:R-:W-:-:S04]  /*3230*/  DEPBAR.LE SB0, 0x0 ;  /* 0x000080000000791a */ /* 0x000fc80000000000 */
[----:B------:R-:W-:Y:S08]  /*3240*/  BAR.SYNC.DEFER_BLOCKING 0x0 ;  /* 0x0000000000007b1d */ /* 0x000ff00000010000 */
[----:B------:R-:W-:Y:S06]  /*3250*/  BAR.SYNC.DEFER_BLOCKING 0x0 ;  /* 0x0000000000007b1d */ /* 0x000fec0000010000 */
[----:B--2---:R-:W-:Y:S05]  /*3260*/  @P2 BRA `(.L_x_75) ;  /* 0x0000000000a02947 */ /* 0x004fea0003800000 */
[----:B------:R-:W2:Y:S01]  /*3270*/  S2UR UR5, SR_CgaCtaId ;  /* 0x00000000000579c3 */ /* 0x000ea20000008800 */
[----:B------:R-:W-:Y:S01]  /*3280*/  NOP ;  /* 0x0000000000007918 */ /* 0x000fe20000000000 */
[----:B------:R-:W-:Y:S01]  /*3290*/  UMOV UR4, 0x50 ;  /* 0x0000005000047882 */ /* 0x000fe20000000000 */
[----:B------:R-:W-:Y:S02]  /*32a0*/  IMAD.U32 R0, RZ, RZ, UR23 ;  /* 0x00000017ff007e24 */ /* 0x000fe4000f8e00ff */
[----:B------:R-:W-:Y:S02]  /*32b0*/  IMAD.MOV.U32 R3, RZ, RZ, 0xff ;  /* 0x000000ffff037424 */ /* 0x000fe400078e00ff */
[----:B------:R-:W-:Y:S01]  /*32c0*/  IMAD.MOV.U32 R7, RZ, RZ, 0x1 ;  /* 0x00000001ff077424 */ /* 0x000fe200078e00ff */
[----:B------:R-:W-:-:S04]  /*32d0*/  LOP3.LUT R0, R0, 0xffff, RZ, 0xc0, !PT ;  /* 0x0000ffff00007812 */ /* 0x000fc800078ec0ff */
[----:B------:R-:W-:-:S05]  /*32e0*/  SHF.R.U32.HI R0, RZ, 0x5, R0 ;  /* 0x00000005ff007819 */ /* 0x000fca0000011600 */
[----:B------:R-:W-:Y:S01]  /*32f0*/  VIADD R2, R0, 0x10 ;  /* 0x0000001000027836 */ /* 0x000fe20000000000 */
[----:B------:R-:W-:Y:S01]  /*3300*/  SHF.L.U32 R0, R3, R0, RZ ;  /* 0x0000000003007219 */ /* 0x000fe200000006ff */
[----:B--2---:R-:W-:-:S03]  /*3310*/  ULEA UR6, UR5, UR4, 0x18 ;  /* 0x0000000405067291 */ /* 0x004fc6000f8ec0ff */
[----:B------:R-:W-:-:S04]  /*3320*/  SHF.L.U32 R3, R7, R2, RZ ;  /* 0x0000000207037219 */ /* 0x000fc800000006ff */
[----:B------:R-:W-:Y:S02]  /*3330*/  LOP3.LUT R0, R3, R0, RZ, 0xfc, !PT ;  /* 0x0000000003007212 */ /* 0x000fe400078efcff */
[----:B------:R-:W2:Y:S02]  /*3340*/  LDS R5, [UR6] ;  /* 0x00000006ff057984 */ /* 0x000ea40008000800 */
[C---:B------:R-:W-:Y:S02]  /*3350*/  LOP3.LUT R2, R0.reuse, 0xffff, RZ, 0xc0, !PT ;  /* 0x0000ffff00027812 */ /* 0x040fe400078ec0ff */
[----:B--2---:R-:W-:-:S04]  /*3360*/  LOP3.LUT R3, R0, 0xffff, R5, 0x80, !PT ;  /* 0x0000ffff00037812 */ /* 0x004fc800078e8005 */
[----:B------:R-:W-:-:S13]  /*3370*/  ISETP.NE.AND P0, PT, R3, R2, PT ;  /* 0x000000020300720c */ /* 0x000fda0003f05270 */
[----:B------:R-:W-:Y:S05]  /*3380*/  @P0 BRA `(.L_x_76) ;  /* 0x0000000000500947 */ /* 0x000fea0003800000 */
[----:B------:R-:W-:Y:S02]  /*3390*/  SHF.R.U32.HI R5, RZ, 0x10, R5 ;  /* 0x00000010ff057819 */ /* 0x000fe40000011605 */
[----:B------:R-:W-:-:S04]  /*33a0*/  SHF.R.U32.HI R2, RZ, 0x10, R0 ;  /* 0x00000010ff027819 */ /* 0x000fc80000011600 */
[----:B------:R-:W-:-:S04]  /*33b0*/  LOP3.LUT R5, R5, R2, RZ, 0xc0, !PT ;  /* 0x0000000205057212 */ /* 0x000fc800078ec0ff */
[----:B------:R-:W-:-:S13]  /*33c0*/  ISETP.NE.AND P0, PT, R5, R2, PT ;  /* 0x000000020500720c */ /* 0x000fda0003f05270 */
[----:B------:R-:W-:Y:S05]  /*33d0*/  @P0 BRA `(.L_x_77) ;  /* 0x0000000000300947 */ /* 0x000fea0003800000 */
[----:B------:R-:W-:Y:S01]  /*33e0*/  R2UR UR4, R0 ;  /* 0x00000000000472ca */ /* 0x000fe200000e0000 */
[----:B------:R-:W-:Y:S01]  /*33f0*/  VOTEU.ANY UR5, UPT, PT ;  /* 0x0000000000057886 */ /* 0x000fe200038e0100 */
[----:B------:R-:W2:Y:S01]  /*3400*/  S2R R0, SR_LANEID ;  /* 0x0000000000007919 */ /* 0x000ea20000000000 */
[----:B------:R-:W-:-:S10]  /*3410*/  UFLO.U32 UR5, UR5 ;  /* 0x00000005000572bd */ /* 0x000fd400080e0000 */
[----:B------:R-:W-:-:S06]  /*3420*/  ULOP3.LUT UR4, URZ, UR4, URZ, 0x33, !UPT ;  /* 0x00000004ff047292 */ /* 0x000fcc000f8e33ff */
[----:B------:R-:W-:-:S04]  /*3430*/  IMAD.U32 R2, RZ, RZ, UR4 ;  /* 0x00000004ff027e24 */ /* 0x000fc8000f8e00ff */
[----:B------:R-:W3:Y:S02]  /*3440*/  REDUX UR7, R2 ;  /* 0x00000000020773c4 */ /* 0x000ee40000000000 */
[----:B------:R4:W-:Y:S01]  /*3450*/  UTCATOMSWS.AND URZ, UR4 ;  /* 0x0000000400ff79e3 */ /* 0x0009e20008000000 */
[----:B--2---:R-:W-:Y:S01]  /*3460*/  ISETP.EQ.U32.AND P0, PT, R0, UR5, PT ;  /* 0x0000000500007c0c */ /* 0x004fe2000bf02070 */
[----:B---3--:R-:W-:-:S12]  /*3470*/  IMAD.U32 R0, RZ, RZ, UR7 ;  /* 0x00000007ff007e24 */ /* 0x008fd8000f8e00ff */
[----:B------:R4:W-:Y:S01]  /*3480*/  @P0 ATOMS.AND RZ, [UR6], R0 ;  /* 0x00000000ffff098c */ /* 0x0009e2000a800006 */
[----:B------:R-:W-:Y:S05]  /*3490*/  BRA `(.L_x_75) ;  /* 0x0000000000147947 */ /* 0x000fea0003800000 */
.L_x_77:
[----:B------:R-:W-:-:S07]  /*34a0*/  MOV R2, 0x34c0 ;  /* 0x000034c000027802 */ /* 0x000fce0000000f00 */
[----:B-1----:R-:W-:Y:S05]  /*34b0*/  CALL.REL.NOINC `($__internal_0_$__cuda_sm10x_tcgen05_guardrail_trap_col_being_dealloced_not_returned_by_alloc) ;  /* 0x0000000000447944 */ /* 0x002fea0003c00000 */
[----:B------:R-:W-:Y:S05]  /*34c0*/  BRA `(.L_x_75) ;  /* 0x0000000000087947 */ /* 0x000fea0003800000 */
.L_x_76:
[----:B------:R-:W-:-:S07]  /*34d0*/  MOV R2, 0x34f0 ;  /* 0x000034f000027802 */ /* 0x000fce0000000f00 */
[----:B-1----:R-:W-:Y:S05]  /*34e0*/  CALL.REL.NOINC `($__internal_2_$__cuda_sm10x_tcgen05_guardrail_trap_unallocated_columns_being_dealloced) ;  /* 0x0000000000507944 */ /* 0x002fea0003c00000 */
.L_x_75:
[----:B------:R-:W-:Y:S01]  /*34f0*/  NOP ;  /* 0x0000000000007918 */ /* 0x000fe20000000000 */
[----:B----4-:R-:W-:Y:S05]  /*3500*/  EXIT ;  /* 0x000000000000794d */ /* 0x010fea0003800000 */
.L_x_60:
[----:B------:R-:W2:Y:S02]  /*3510*/  SYNCS.PHASECHK.TRANS64.TRYWAIT P0, [UR8+0x30000], RZ ;  /* 0x030000ffff0075a7 */ /* 0x000ea40008001108 */
[----:B--2---:R-:W-:Y:S05]  /*3520*/  @!P0 BRA `(.L_x_60) ;  /* 0xfffffffc00f88947 */ /* 0x004fea000383ffff */
[----:B------:R-:W-:Y:S05]  /*3530*/  BRA `(.L_x_78) ;  /* 0xffffffe400e87947 */ /* 0x000fea000383ffff */
.L_x_62:
[----:B------:R-:W2:Y:S02]  /*3540*/  SYNCS.PHASECHK.TRANS64.TRYWAIT P1, [UR8+0x30020], RZ ;  /* 0x030020ffff0075a7 */ /* 0x000ea40008021108 */
[----:B--2---:R-:W-:Y:S05]  /*3550*/  @!P1 BRA `(.L_x_62) ;  /* 0xfffffffc00f89947 */ /* 0x004fea000383ffff */
[----:B------:R-:W-:Y:S05]  /*3560*/  BRA `(.L_x_79) ;  /* 0xffffffe800847947 */ /* 0x000fea000383ffff */
.L_x_63:
[----:B------:R-:W3:Y:S02]  /*3570*/  SYNCS.PHASECHK.TRANS64.TRYWAIT P0, [UR28+0x30000], R2 ;  /* 0x03000002ff0075a7 */ /* 0x000ee4000800111c */
[----:B---3--:R-:W-:Y:S05]  /*3580*/  @!P0 BRA `(.L_x_63) ;  /* 0xfffffffc00f88947 */ /* 0x008fea000383ffff */
[----:B------:R-:W-:Y:S05]  /*3590*/  BRA `(.L_x_80) ;  /* 0xffffffec00047947 */ /* 0x000fea000383ffff */
.L_x_65:
[----:B------:R-:W3:Y:S02]  /*35a0*/  SYNCS.PHASECHK.TRANS64.TRYWAIT P0, [UR28+0x30020], R2 ;  /* 0x03002002ff0075a7 */ /* 0x000ee4000800111c */
[----:B---3--:R-:W-:Y:S05]  /*35b0*/  @!P0 BRA `(.L_x_65) ;  /* 0xfffffffc00f88947 */ /* 0x008fea000383ffff */
[----:B------:R-:W-:Y:S05]  /*35c0*/  BRA `(.L_x_81) ;  /* 0xffffffec00ac7947 */ /* 0x000fea000383ffff */
        .weak           $__internal_0_$__cuda_sm10x_tcgen05_guardrail_trap_col_being_dealloced_not_returned_by_alloc
        .type           $__internal_0_$__cuda_sm10x_tcgen05_guardrail_trap_col_being_dealloced_not_returned_by_alloc,@function
        .size           $__internal_0_$__cuda_sm10x_tcgen05_guardrail_trap_col_being_dealloced_not_returned_by_alloc,($__internal_1_$__cuda_sm10x_tcgen05_guardrail_trap_phase_invalid_during_alloc - $__internal_0_$__cuda_sm10x_tcgen05_guardrail_trap_col_being_dealloced_not_returned_by_alloc)
$__internal_0_$__cuda_sm10x_tcgen05_guardrail_trap_col_being_dealloced_not_returned_by_alloc:
[----:B------:R-:W-:Y:S05]  /*35d0*/  BPT.TRAP 0x1 ;  /* 0x000000040000795c */ /* 0x000fea0000300000 */
[----:B------:R-:W-:-:S04]  /*35e0*/  IMAD.MOV.U32 R3, RZ, RZ, 0x0 ;  /* 0x00000000ff037424 */ /* 0x000fc800078e00ff */
[----:B------:R-:W-:Y:S05]  /*35f0*/  RET.REL.NODEC R2 `(gluon_tcgen05) ;  /* 0xffffffc802807950 */ /* 0x000fea0003c3ffff */
        .weak           $__internal_1_$__cuda_sm10x_tcgen05_guardrail_trap_phase_invalid_during_alloc
        .type           $__internal_1_$__cuda_sm10x_tcgen05_guardrail_trap_phase_invalid_during_alloc,@function
        .size           $__internal_1_$__cuda_sm10x_tcgen05_guardrail_trap_phase_invalid_during_alloc,($__internal_2_$__cuda_sm10x_tcgen05_guardrail_trap_unallocated_columns_being_dealloced - $__internal_1_$__cuda_sm10x_tcgen05_guardrail_trap_phase_invalid_during_alloc)
$__internal_1_$__cuda_sm10x_tcgen05_guardrail_trap_phase_invalid_during_alloc:
[----:B------:R-:W-:Y:S05]  /*3600*/  BPT.TRAP 0x1 ;  /* 0x000000040000795c */ /* 0x000fea0000300000 */
[----:B------:R-:W-:-:S04]  /*3610*/  IMAD.MOV.U32 R3, RZ, RZ, 0x0 ;  /* 0x00000000ff037424 */ /* 0x000fc800078e00ff */
[----:B------:R-:W-:Y:S05]  /*3620*/  RET.REL.NODEC R2 `(gluon_tcgen05) ;  /* 0xffffffc802747950 */ /* 0x000fea0003c3ffff */
        .weak           $__internal_2_$__cuda_sm10x_tcgen05_guardrail_trap_unallocated_columns_being_dealloced
        .type           $__internal_2_$__cuda_sm10x_tcgen05_guardrail_trap_unallocated_columns_being_dealloced,@function
        .size           $__internal_2_$__cuda_sm10x_tcgen05_guardrail_trap_unallocated_columns_being_dealloced,(.L_x_85 - $__internal_2_$__cuda_sm10x_tcgen05_guardrail_trap_unallocated_columns_being_dealloced)
$__internal_2_$__cuda_sm10x_tcgen05_guardrail_trap_unallocated_columns_being_dealloced:
[----:B------:R-:W-:Y:S05]  /*3630*/  BPT.TRAP 0x1 ;  /* 0x000000040000795c */ /* 0x000fea0000300000 */
[----:B------:R-:W-:-:S04]  /*3640*/  IMAD.MOV.U32 R3, RZ, RZ, 0x0 ;  /* 0x00000000ff037424 */ /* 0x000fc800078e00ff */
[----:B------:R-:W-:Y:S05]  /*3650*/  RET.REL.NODEC R2 `(gluon_tcgen05) ;  /* 0xffffffc802687950 */ /* 0x000fea0003c3ffff */
.L_x_82:
[----:B------:R-:W-:-:S00]  /*3660*/  BRA `(.L_x_82) ;  /* 0xfffffffc00fc7947 */ /* 0x000fc0000383ffff */
[----:B------:R-:W-:-:S00]  /*3670*/  NOP ;  /* 0x0000000000007918 */ /* 0x000fc00000000000 */
        /* <DEDUP_REMOVED lines=8> */
.L_x_85:


//--------------------- .nv.shared.gluon_tcgen05  --------------------------
	.section	.nv.shared.gluon_tcgen05,"aw",@nobits
	.sectionflags	@""
	.align	16
	.zero		1024


//--------------------- .nv.shared.reserved.0     --------------------------
	.section	.nv.shared.reserved.0,"aw",@nobits
	.align	8
	.weak		__nv_reservedSMEM_offset_0_alias
	.size		__nv_reservedSMEM_offset_0_alias, 0, 64
	.other		__nv_reservedSMEM_offset_0_alias,@"STO_CUDA_RESERVED_SHARED STV_DEFAULT"
__nv_reservedSMEM_offset_0_alias:
	.zero		0
.nv.shared.reserved.0:
	.zero		64
	.weak		__nv_reservedSMEM_allocation_phase
	.type		__nv_reservedSMEM_allocation_phase,@object
	.size		__nv_reservedSMEM_allocation_phase,(.L_0 - __nv_reservedSMEM_allocation_phase)
__nv_reservedSMEM_allocation_phase:
	.zero		1
.L_0:
	.zero		7
	.weak		__nv_reservedSMEM_devtool_atexit_pc
	.type		__nv_reservedSMEM_devtool_atexit_pc,@object
	.size		__nv_reservedSMEM_devtool_atexit_pc,(__nv_reservedSMEM_allocation_mask - __nv_reservedSMEM_devtool_atexit_pc)
__nv_reservedSMEM_devtool_atexit_pc:
	.zero		8
	.weak		__nv_reservedSMEM_allocation_mask
	.type		__nv_reservedSMEM_allocation_mask,@object
	.size		__nv_reservedSMEM_allocation_mask,(.L_2 - __nv_reservedSMEM_allocation_mask)
__nv_reservedSMEM_allocation_mask:
	.zero		4
.L_2:


//--------------------- .nv.constant0.gluon_tcgen05 --------------------------
	.section	.nv.constant0.gluon_tcgen05,"a",@progbits
	.sectionflags	@""
	.align	4
.nv.constant0.gluon_tcgen05:
	.zero		976


//--------------------- SYMBOLS --------------------------

	.type		.nv.reservedSmem.offset0,@object
	.size		.nv.reservedSmem.offset0,0x4
	.type		.nv.reservedSmem.cap,@object
	.size		.nv.reservedSmem.cap,0x4
